	.target	sm_100a

	.elftype	@"ET_EXEC"


//--------------------- .note.nv.tkinfo           --------------------------
	.section	.note.nv.tkinfo,"",@"SHT_NOTE"
	.sectionflags	@"SHF_NOTE_NV_TKINFO"
	.tkinfo
        /*0018*/ 	.word	0x00000002
        /*0030*/ 	.string	""
        /*0030*/ 	.string	"ptxas"
        /*0030*/ 	.string	"Cuda compilation tools, release 13.0, V13.0.88"
        /*0030*/ 	.string	"Build cuda_13.0.r13.0/compiler.36424714_0"
        /*0030*/ 	.string	"-arch sm_100a -m 64 "



//--------------------- .note.nv.cuinfo           --------------------------
	.section	.note.nv.cuinfo,"",@"SHT_NOTE"
	.sectionflags	@"SHF_NOTE_NV_CUINFO"
        /*0018*/ 	.short	0x0002
        /*001a*/ 	.short	0x0064
        /*001c*/ 	.short	0x0082
	.zero		2


//--------------------- .nv.info                  --------------------------
	.section	.nv.info,"",@"SHT_CUDA_INFO"
	.align	4


	//----- nvinfo : EIATTR_REGCOUNT
	.align		4
        /*0000*/ 	.byte	0x04, 0x2f
        /*0002*/ 	.short	(.L_19 - .L_18)
	.align		4
.L_18:
        /*0004*/ 	.word	index@(_ZN7cutlass13device_kernelINS_4gemm6kernel13GemmUniversalIN4cute5tupleIJiiiiEEENS1_10collective13CollectiveMmaINS1_41MainloopSm100TmaUmmaWarpSpecializedSparseILi13ELi2ELi2ENS5_IJNS4_1CILi2EEENSA_ILi1EEESC_EEEEENS5_IJNSA_ILi256EEENSA_ILi64EEENSA_ILi128EEEEEEaNS5_IJNS4_6LayoutINS5_IJiNS5_IJSB_iEEEiEEENS5_IJlNS5_IJSC_SB_EEElEEEEENSJ_INS5_IJNS5_IJSH_iEEESP_iEEENS5_IJNS5_IJSH_NSA_ILi16384EEEEEENS5_IJSC_lEEElEEEEEEEEaNS5_IJlSC_lEEENS4_8TiledMMAINS4_8MMA_AtomIJNS4_28SM100_MMA_S8_2x1SM_SS_SPARSEIaaiLi256ELi64ELNS4_4UMMA5MajorE0ELS12_0ELNS11_8SaturateE0EEEEEENSJ_INS5_IJSC_SC_SC_EEENS5_IJNSA_ILi0EEES17_S17_EEEEENS5_IJNS4_10UnderscoreES1A_S1A_EEEEENS4_18SM100_TMA_2SM_LOADENS4_14ComposedLayoutINS4_7SwizzleILi2ELi4ELi3EEENS4_25smem_sparse_ptr_flag_bitsILi2ELi8EEENSJ_INS5_IJNS5_IJSC_NSA_ILi8EEEEEENS5_IJSB_SG_EEEEEENS5_IJNS5_IJS17_SH_EEESM_EEEEEEEvNS4_8identityES1D_NS1E_INS1F_ILi3ELi4ELi3EEENS4_18smem_ptr_flag_bitsILi8EEENSJ_INS5_IJS1J_SH_EEENS5_IJSH_SC_EEEEEEEvS1R_EENS_8epilogue10collective18CollectiveEpilogueINS20_23Sm100TmaWarpSpecializedILi4ELi2ELi16ELb1ELb0EEEJNS5_IJSH_SG_SH_EEENS5_IJNSJ_ISH_SC_EENSJ_INSA_ILi16EEESC_EEEEEiNS5_IJSC_llEEEiS2A_NS20_6fusion15FusionCallbacksIS24_NS2B_17LinearCombinationIiiiiLNS_15FloatRoundStyleE2EEES25_S29_JEEENS4_5SM1004TMEM4LOAD26SM100_TMEM_LOAD_32dp32b16xENS4_13SM90_TMA_LOADENS1E_INS1F_ILi2ELi5ELi2EEENS1T_ILi32EEENSJ_INS5_IJNSA_ILi32EEENSA_ILi4EEEEEENS5_IJSC_S2O_EEEEEEENS4_39AutoVectorizingCopyWithAssumedAlignmentILi128EEENS4_14SM90_TMA_STOREES2T_S2V_S2V_EEEvvEEEEvNT_6ParamsE)
        /*0008*/ 	.word	0x00000055


	//----- nvinfo : EIATTR_FRAME_SIZE
	.align		4
.L_19:
        /*000c*/ 	.byte	0x04, 0x11
        /*000e*/ 	.short	(.L_21 - .L_20)
	.align		4
.L_20:
        /*0010*/ 	.word	index@($__internal_2_$__cuda_sm10x_tcgen05_guardrail_trap_unallocated_columns_being_dealloced)
        /*0014*/ 	.word	0x00000000


	//----- nvinfo : EIATTR_FRAME_SIZE
	.align		4
.L_21:
        /*0018*/ 	.byte	0x04, 0x11
        /*001a*/ 	.short	(.L_23 - .L_22)
	.align		4
.L_22:
        /*001c*/ 	.word	index@($__internal_1_$__cuda_sm10x_tcgen05_guardrail_trap_phase_invalid_during_alloc)
        /*0020*/ 	.word	0x00000000


	//----- nvinfo : EIATTR_FRAME_SIZE
	.align		4
.L_23:
        /*0024*/ 	.byte	0x04, 0x11
        /*0026*/ 	.short	(.L_25 - .L_24)
	.align		4
.L_24:
        /*0028*/ 	.word	index@($__internal_0_$__cuda_sm10x_tcgen05_guardrail_trap_col_being_dealloced_not_returned_by_alloc)
        /*002c*/ 	.word	0x00000000


	//----- nvinfo : EIATTR_FRAME_SIZE
	.align		4
.L_25:
        /*0030*/ 	.byte	0x04, 0x11
        /*0032*/ 	.short	(.L_27 - .L_26)
	.align		4
.L_26:
        /*0034*/ 	.word	index@(_ZN7cutlass13device_kernelINS_4gemm6kernel13GemmUniversalIN4cute5tupleIJiiiiEEENS1_10collective13CollectiveMmaINS1_41MainloopSm100TmaUmmaWarpSpecializedSparseILi13ELi2ELi2ENS5_IJNS4_1CILi2EEENSA_ILi1EEESC_EEEEENS5_IJNSA_ILi256EEENSA_ILi64EEENSA_ILi128EEEEEEaNS5_IJNS4_6LayoutINS5_IJiNS5_IJSB_iEEEiEEENS5_IJlNS5_IJSC_SB_EEElEEEEENSJ_INS5_IJNS5_IJSH_iEEESP_iEEENS5_IJNS5_IJSH_NSA_ILi16384EEEEEENS5_IJSC_lEEElEEEEEEEEaNS5_IJlSC_lEEENS4_8TiledMMAINS4_8MMA_AtomIJNS4_28SM100_MMA_S8_2x1SM_SS_SPARSEIaaiLi256ELi64ELNS4_4UMMA5MajorE0ELS12_0ELNS11_8SaturateE0EEEEEENSJ_INS5_IJSC_SC_SC_EEENS5_IJNSA_ILi0EEES17_S17_EEEEENS5_IJNS4_10UnderscoreES1A_S1A_EEEEENS4_18SM100_TMA_2SM_LOADENS4_14ComposedLayoutINS4_7SwizzleILi2ELi4ELi3EEENS4_25smem_sparse_ptr_flag_bitsILi2ELi8EEENSJ_INS5_IJNS5_IJSC_NSA_ILi8EEEEEENS5_IJSB_SG_EEEEEENS5_IJNS5_IJS17_SH_EEESM_EEEEEEEvNS4_8identityES1D_NS1E_INS1F_ILi3ELi4ELi3EEENS4_18smem_ptr_flag_bitsILi8EEENSJ_INS5_IJS1J_SH_EEENS5_IJSH_SC_EEEEEEEvS1R_EENS_8epilogue10collective18CollectiveEpilogueINS20_23Sm100TmaWarpSpecializedILi4ELi2ELi16ELb1ELb0EEEJNS5_IJSH_SG_SH_EEENS5_IJNSJ_ISH_SC_EENSJ_INSA_ILi16EEESC_EEEEEiNS5_IJSC_llEEEiS2A_NS20_6fusion15FusionCallbacksIS24_NS2B_17LinearCombinationIiiiiLNS_15FloatRoundStyleE2EEES25_S29_JEEENS4_5SM1004TMEM4LOAD26SM100_TMEM_LOAD_32dp32b16xENS4_13SM90_TMA_LOADENS1E_INS1F_ILi2ELi5ELi2EEENS1T_ILi32EEENSJ_INS5_IJNSA_ILi32EEENSA_ILi4EEEEEENS5_IJSC_S2O_EEEEEEENS4_39AutoVectorizingCopyWithAssumedAlignmentILi128EEENS4_14SM90_TMA_STOREES2T_S2V_S2V_EEEvvEEEEvNT_6ParamsE)
        /*0038*/ 	.word	0x00000000


	//----- nvinfo : EIATTR_MIN_STACK_SIZE
	.align		4
.L_27:
        /*003c*/ 	.byte	0x04, 0x12
        /*003e*/ 	.short	(.L_29 - .L_28)
	.align		4
.L_28:
        /*0040*/ 	.word	index@(_ZN7cutlass13device_kernelINS_4gemm6kernel13GemmUniversalIN4cute5tupleIJiiiiEEENS1_10collective13CollectiveMmaINS1_41MainloopSm100TmaUmmaWarpSpecializedSparseILi13ELi2ELi2ENS5_IJNS4_1CILi2EEENSA_ILi1EEESC_EEEEENS5_IJNSA_ILi256EEENSA_ILi64EEENSA_ILi128EEEEEEaNS5_IJNS4_6LayoutINS5_IJiNS5_IJSB_iEEEiEEENS5_IJlNS5_IJSC_SB_EEElEEEEENSJ_INS5_IJNS5_IJSH_iEEESP_iEEENS5_IJNS5_IJSH_NSA_ILi16384EEEEEENS5_IJSC_lEEElEEEEEEEEaNS5_IJlSC_lEEENS4_8TiledMMAINS4_8MMA_AtomIJNS4_28SM100_MMA_S8_2x1SM_SS_SPARSEIaaiLi256ELi64ELNS4_4UMMA5MajorE0ELS12_0ELNS11_8SaturateE0EEEEEENSJ_INS5_IJSC_SC_SC_EEENS5_IJNSA_ILi0EEES17_S17_EEEEENS5_IJNS4_10UnderscoreES1A_S1A_EEEEENS4_18SM100_TMA_2SM_LOADENS4_14ComposedLayoutINS4_7SwizzleILi2ELi4ELi3EEENS4_25smem_sparse_ptr_flag_bitsILi2ELi8EEENSJ_INS5_IJNS5_IJSC_NSA_ILi8EEEEEENS5_IJSB_SG_EEEEEENS5_IJNS5_IJS17_SH_EEESM_EEEEEEEvNS4_8identityES1D_NS1E_INS1F_ILi3ELi4ELi3EEENS4_18smem_ptr_flag_bitsILi8EEENSJ_INS5_IJS1J_SH_EEENS5_IJSH_SC_EEEEEEEvS1R_EENS_8epilogue10collective18CollectiveEpilogueINS20_23Sm100TmaWarpSpecializedILi4ELi2ELi16ELb1ELb0EEEJNS5_IJSH_SG_SH_EEENS5_IJNSJ_ISH_SC_EENSJ_INSA_ILi16EEESC_EEEEEiNS5_IJSC_llEEEiS2A_NS20_6fusion15FusionCallbacksIS24_NS2B_17LinearCombinationIiiiiLNS_15FloatRoundStyleE2EEES25_S29_JEEENS4_5SM1004TMEM4LOAD26SM100_TMEM_LOAD_32dp32b16xENS4_13SM90_TMA_LOADENS1E_INS1F_ILi2ELi5ELi2EEENS1T_ILi32EEENSJ_INS5_IJNSA_ILi32EEENSA_ILi4EEEEEENS5_IJSC_S2O_EEEEEEENS4_39AutoVectorizingCopyWithAssumedAlignmentILi128EEENS4_14SM90_TMA_STOREES2T_S2V_S2V_EEEvvEEEEvNT_6ParamsE)
        /*0044*/ 	.word	0x00000000
.L_29:


//--------------------- .nv.compat                --------------------------
	.section	.nv.compat,"",@"SHT_CUDA_COMPAT_INFO"
	.align	4
        /*0000*/ 	.byte	0x02, 0x09, 0x01, 0x00, 0x02, 0x02, 0x03, 0x00, 0x02, 0x05, 0x06, 0x00, 0x03, 0x07, 0x01, 0x01
        /*0010*/ 	.byte	0x02, 0x03, 0x01, 0x00, 0x02, 0x06, 0x01, 0x00, 0x04, 0x0b, 0x08, 0x00, 0x01, 0x00, 0x00, 0x00
        /*0020*/ 	.byte	0x00, 0x00, 0x00, 0x00


//--------------------- .nv.info._ZN7cutlass13device_kernelINS_4gemm6kernel13GemmUniversalIN4cute5tupleIJiiiiEEENS1_10collective13CollectiveMmaINS1_41MainloopSm100TmaUmmaWarpSpecializedSparseILi13ELi2ELi2ENS5_IJNS4_1CILi2EEENSA_ILi1EEESC_EEEEENS5_IJNSA_ILi256EEENSA_ILi64EEENSA_ILi128EEEEEEaNS5_IJNS4_6LayoutINS5_IJiNS5_IJSB_iEEEiEEENS5_IJlNS5_IJSC_SB_EEElEEEEENSJ_INS5_IJNS5_IJSH_iEEESP_iEEENS5_IJNS5_IJSH_NSA_ILi16384EEEEEENS5_IJSC_lEEElEEEEEEEEaNS5_IJlSC_lEEENS4_8TiledMMAINS4_8MMA_AtomIJNS4_28SM100_MMA_S8_2x1SM_SS_SPARSEIaaiLi256ELi64ELNS4_4UMMA5MajorE0ELS12_0ELNS11_8SaturateE0EEEEEENSJ_INS5_IJSC_SC_SC_EEENS5_IJNSA_ILi0EEES17_S17_EEEEENS5_IJNS4_10UnderscoreES1A_S1A_EEEEENS4_18SM100_TMA_2SM_LOADENS4_14ComposedLayoutINS4_7SwizzleILi2ELi4ELi3EEENS4_25smem_sparse_ptr_flag_bitsILi2ELi8EEENSJ_INS5_IJNS5_IJSC_NSA_ILi8EEEEEENS5_IJSB_SG_EEEEEENS5_IJNS5_IJS17_SH_EEESM_EEEEEEEvNS4_8identityES1D_NS1E_INS1F_ILi3ELi4ELi3EEENS4_18smem_ptr_flag_bitsILi8EEENSJ_INS5_IJS1J_SH_EEENS5_IJSH_SC_EEEEEEEvS1R_EENS_8epilogue10collective18CollectiveEpilogueINS20_23Sm100TmaWarpSpecializedILi4ELi2ELi16ELb1ELb0EEEJNS5_IJSH_SG_SH_EEENS5_IJNSJ_ISH_SC_EENSJ_INSA_ILi16EEESC_EEEEEiNS5_IJSC_llEEEiS2A_NS20_6fusion15FusionCallbacksIS24_NS2B_17LinearCombinationIiiiiLNS_15FloatRoundStyleE2EEES25_S29_JEEENS4_5SM1004TMEM4LOAD26SM100_TMEM_LOAD_32dp32b16xENS4_13SM90_TMA_LOADENS1E_INS1F_ILi2ELi5ELi2EEENS1T_ILi32EEENSJ_INS5_IJNSA_ILi32EEENSA_ILi4EEEEEENS5_IJSC_S2O_EEEEEEENS4_39AutoVectorizingCopyWithAssumedAlignmentILi128EEENS4_14SM90_TMA_STOREES2T_S2V_S2V_EEEvvEEEEvNT_6ParamsE --------------------------
	.section	.nv.info._ZN7cutlass13device_kernelINS_4gemm6kernel13GemmUniversalIN4cute5tupleIJiiiiEEENS1_10collective13CollectiveMmaINS1_41MainloopSm100TmaUmmaWarpSpecializedSparseILi13ELi2ELi2ENS5_IJNS4_1CILi2EEENSA_ILi1EEESC_EEEEENS5_IJNSA_ILi256EEENSA_ILi64EEENSA_ILi128EEEEEEaNS5_IJNS4_6LayoutINS5_IJiNS5_IJSB_iEEEiEEENS5_IJlNS5_IJSC_SB_EEElEEEEENSJ_INS5_IJNS5_IJSH_iEEESP_iEEENS5_IJNS5_IJSH_NSA_ILi16384EEEEEENS5_IJSC_lEEElEEEEEEEEaNS5_IJlSC_lEEENS4_8TiledMMAINS4_8MMA_AtomIJNS4_28SM100_MMA_S8_2x1SM_SS_SPARSEIaaiLi256ELi64ELNS4_4UMMA5MajorE0ELS12_0ELNS11_8SaturateE0EEEEEENSJ_INS5_IJSC_SC_SC_EEENS5_IJNSA_ILi0EEES17_S17_EEEEENS5_IJNS4_10UnderscoreES1A_S1A_EEEEENS4_18SM100_TMA_2SM_LOADENS4_14ComposedLayoutINS4_7SwizzleILi2ELi4ELi3EEENS4_25smem_sparse_ptr_flag_bitsILi2ELi8EEENSJ_INS5_IJNS5_IJSC_NSA_ILi8EEEEEENS5_IJSB_SG_EEEEEENS5_IJNS5_IJS17_SH_EEESM_EEEEEEEvNS4_8identityES1D_NS1E_INS1F_ILi3ELi4ELi3EEENS4_18smem_ptr_flag_bitsILi8EEENSJ_INS5_IJS1J_SH_EEENS5_IJSH_SC_EEEEEEEvS1R_EENS_8epilogue10collective18CollectiveEpilogueINS20_23Sm100TmaWarpSpecializedILi4ELi2ELi16ELb1ELb0EEEJNS5_IJSH_SG_SH_EEENS5_IJNSJ_ISH_SC_EENSJ_INSA_ILi16EEESC_EEEEEiNS5_IJSC_llEEEiS2A_NS20_6fusion15FusionCallbacksIS24_NS2B_17LinearCombinationIiiiiLNS_15FloatRoundStyleE2EEES25_S29_JEEENS4_5SM1004TMEM4LOAD26SM100_TMEM_LOAD_32dp32b16xENS4_13SM90_TMA_LOADENS1E_INS1F_ILi2ELi5ELi2EEENS1T_ILi32EEENSJ_INS5_IJNSA_ILi32EEENSA_ILi4EEEEEENS5_IJSC_S2O_EEEEEEENS4_39AutoVectorizingCopyWithAssumedAlignmentILi128EEENS4_14SM90_TMA_STOREES2T_S2V_S2V_EEEvvEEEEvNT_6ParamsE,"",@"SHT_CUDA_INFO"
	.sectionflags	@""
	.align	4


	//----- nvinfo : EIATTR_CUDA_API_VERSION
	.align		4
        /*0000*/ 	.byte	0x04, 0x37
        /*0002*/ 	.short	(.L_31 - .L_30)
.L_30:
        /*0004*/ 	.word	0x00000082


	//----- nvinfo : EIATTR_KPARAM_INFO
	.align		4
.L_31:
        /*0008*/ 	.byte	0x04, 0x17
        /*000a*/ 	.short	(.L_33 - .L_32)
.L_32:
        /*000c*/ 	.word	0x00000000
        /*0010*/ 	.short	0x0000
        /*0012*/ 	.short	0x0000
        /*0014*/ 	.byte	0x00, 0xf0, 0x01, 0x28


	//----- nvinfo : EIATTR_AT_ENTRY_FRAGMENTS
	.align		4
.L_33:
        /*0018*/ 	.byte	0x04, 0x4f
        /*001a*/ 	.short	(.L_35 - .L_34)


	//   ....[0]....
.L_34:
        /*001c*/ 	.word	0x00000007


	//----- nvinfo : EIATTR_RESERVED_SMEM_USED
	.align		4
.L_35:
        /*0020*/ 	.byte	0x01, 0x41
	.zero		2


	//----- nvinfo : EIATTR_SPARSE_MMA_MASK
	.align		4
        /*0024*/ 	.byte	0x03, 0x50
        /*0026*/ 	.short	0x0040


	//----- nvinfo : EIATTR_TCGEN05_2CTA_USED
	.align		4
        /*0028*/ 	.byte	0x01, 0x52
	.zero		2


	//----- nvinfo : EIATTR_MAXREG_COUNT
	.align		4
        /*002c*/ 	.byte	0x03, 0x1b
        /*002e*/ 	.short	0x00ff


	//----- nvinfo : EIATTR_NUM_BARRIERS
	.align		4
        /*0030*/ 	.byte	0x02, 0x4c
        /*0032*/ 	.byte	0x07
	.zero		1


	//----- nvinfo : EIATTR_EXTERNS
	.align		4
        /*0034*/ 	.byte	0x04, 0x0f
        /*0036*/ 	.short	(.L_37 - .L_36)


	//   ....[0]....
	.align		4
.L_36:
        /*0038*/ 	.word	index@(__assertfail)


	//----- nvinfo : EIATTR_MERCURY_ISA_VERSION
	.align		4
.L_37:
        /*003c*/ 	.byte	0x03, 0x5f
        /*003e*/ 	.short	0x0101


	//----- nvinfo : EIATTR_INT_WARP_WIDE_INSTR_OFFSETS
	.align		4
        /*0040*/ 	.byte	0x04, 0x31
        /*0042*/ 	.short	(.L_39 - .L_38)


	//   ....[0]....
.L_38:
        /*0044*/ 	.word	0x00000e10


	//   ....[1]....
        /*0048*/ 	.word	0x00000eb0


	//   ....[2]....
        /*004c*/ 	.word	0x00001df0


	//   ....[3]....
        /*0050*/ 	.word	0x00003fe0


	//   ....[4]....
        /*0054*/ 	.word	0x00004000


	//   ....[5]....
        /*0058*/ 	.word	0x00004030


	//   ....[6]....
        /*005c*/ 	.word	0x00004990


	//   ....[7]....
        /*0060*/ 	.word	0x000049b0


	//   ....[8]....
        /*0064*/ 	.word	0x00004a50


	//   ....[9]....
        /*0068*/ 	.word	0x00004af0


	//   ....[10]....
        /*006c*/ 	.word	0x00004bb0


	//   ....[11]....
        /*0070*/ 	.word	0x00004c30


	//   ....[12]....
        /*0074*/ 	.word	0x00004c50


	//   ....[13]....
        /*0078*/ 	.word	0x00004d20


	//   ....[14]....
        /*007c*/ 	.word	0x00004db0


	//   ....[15]....
        /*0080*/ 	.word	0x00004e70


	//   ....[16]....
        /*0084*/ 	.word	0x00004f00


	//   ....[17]....
        /*0088*/ 	.word	0x00004f20


	//   ....[18]....
        /*008c*/ 	.word	0x00005050


	//   ....[19]....
        /*0090*/ 	.word	0x000050b0


	//   ....[20]....
        /*0094*/ 	.word	0x00005160


	//   ....[21]....
        /*0098*/ 	.word	0x000052b0


	//   ....[22]....
        /*009c*/ 	.word	0x00005310


	//   ....[23]....
        /*00a0*/ 	.word	0x00005330


	//   ....[24]....
        /*00a4*/ 	.word	0x00005350


	//   ....[25]....
        /*00a8*/ 	.word	0x00005540


	//----- nvinfo : EIATTR_COOP_GROUP_MASK_REGIDS
	.align		4
.L_39:
        /*00ac*/ 	.byte	0x04, 0x29
        /*00ae*/ 	.short	(.L_41 - .L_40)


	//   ....[0]....
.L_40:
        /*00b0*/ 	.word	0xffffffff


	//   ....[1]....
        /*00b4*/ 	.word	0xffffffff


	//   ....[2]....
        /*00b8*/ 	.word	0xffffffff


	//   ....[3]....
        /*00bc*/ 	.word	0xffffffff


	//   ....[4]....
        /*00c0*/ 	.word	0xffffffff


	//   ....[5]....
        /*00c4*/ 	.word	0xffffffff


	//   ....[6]....
        /*00c8*/ 	.word	0xffffffff


	//   ....[7]....
        /*00cc*/ 	.word	0xffffffff


	//   ....[8]....
        /*00d0*/ 	.word	0xffffffff


	//   ....[9]....
        /*00d4*/ 	.word	0xffffffff


	//   ....[10]....
        /*00d8*/ 	.word	0xffffffff


	//   ....[11]....
        /*00dc*/ 	.word	0xffffffff


	//   ....[12]....
        /*00e0*/ 	.word	0xffffffff


	//   ....[13]....
        /*00e4*/ 	.word	0xffffffff


	//----- nvinfo : EIATTR_COOP_GROUP_INSTR_OFFSETS
	.align		4
.L_41:
        /*00e8*/ 	.byte	0x04, 0x28
        /*00ea*/ 	.short	(.L_43 - .L_42)


	//   ....[0]....
.L_42:
        /*00ec*/ 	.word	0x000000c0


	//   ....[1]....
        /*00f0*/ 	.word	0x00000530


	//   ....[2]....
        /*00f4*/ 	.word	0x000007c0


	//   ....[3]....
        /*00f8*/ 	.word	0x00000950


	//   ....[4]....
        /*00fc*/ 	.word	0x00000a40


	//   ....[5]....
        /*0100*/ 	.word	0x00000ba0


	//   ....[6]....
        /*0104*/ 	.word	0x00000cf0


	//   ....[7]....
        /*0108*/ 	.word	0x00000f30


	//   ....[8]....
        /*010c*/ 	.word	0x00001ce0


	//   ....[9]....
        /*0110*/ 	.word	0x00002fb0


	//   ....[10]....
        /*0114*/ 	.word	0x00003480


	//   ....[11]....
        /*0118*/ 	.word	0x000034b0


	//   ....[12]....
        /*011c*/ 	.word	0x00003ef0


	//   ....[13]....
        /*0120*/ 	.word	0x000040f0


	//----- nvinfo : EIATTR_VRC_CTA_INIT_COUNT
	.align		4
.L_43:
        /*0124*/ 	.byte	0x02, 0x4a
        /*0126*/ 	.byte	0x80
	.zero		1


	//----- nvinfo : EIATTR_SYSCALL_OFFSETS
	.align		4
        /*0128*/ 	.byte	0x04, 0x46
        /*012a*/ 	.short	(.L_45 - .L_44)


	//   ....[0]....
.L_44:
        /*012c*/ 	.word	0x00005fa0


	//   ....[1]....
        /*0130*/ 	.word	0x00006090


	//   ....[2]....
        /*0134*/ 	.word	0x000068e0


	//   ....[3]....
        /*0138*/ 	.word	0x000072d0


	//   ....[4]....
        /*013c*/ 	.word	0x00007ca0


	//   ....[5]....
        /*0140*/ 	.word	0x00008660


	//----- nvinfo : EIATTR_MBARRIER_INSTR_OFFSETS
	.align		4
.L_45:
        /*0144*/ 	.byte	0x04, 0x39
        /*0146*/ 	.short	(.L_47 - .L_46)


	//   ....[0]....
.L_46:
        /*0148*/ 	.word	0x00000600
        /*014c*/ 	.word	0x000000ff
        /*0150*/ 	.word	0x00000000
        /*0154*/ 	.short	0x0100
        /*0156*/ 	.byte	0x07
	.zero		1


	//   ....[1]....
        /*0158*/ 	.word	0x00000610
        /*015c*/ 	.word	0x000000ff
        /*0160*/ 	.word	0x00000068
        /*0164*/ 	.short	0x0100
        /*0166*/ 	.byte	0x07
	.zero		1


	//   ....[2]....
        /*0168*/ 	.word	0x00000620
        /*016c*/ 	.word	0x000000ff
        /*0170*/ 	.word	0x00000008
        /*0174*/ 	.short	0x0100
        /*0176*/ 	.byte	0x07
	.zero		1


	//   ....[3]....
        /*0178*/ 	.word	0x00000630
        /*017c*/ 	.word	0x000000ff
        /*0180*/ 	.word	0x00000070
        /*0184*/ 	.short	0x0100
        /*0186*/ 	.byte	0x07
	.zero		1


	//   ....[4]....
        /*0188*/ 	.word	0x00000640
        /*018c*/ 	.word	0x000000ff
        /*0190*/ 	.word	0x00000010
        /*0194*/ 	.short	0x0100
        /*0196*/ 	.byte	0x07
	.zero		1


	//   ....[5]....
        /*0198*/ 	.word	0x00000650
        /*019c*/ 	.word	0x000000ff
        /*01a0*/ 	.word	0x00000078
        /*01a4*/ 	.short	0x0100
        /*01a6*/ 	.byte	0x07
	.zero		1


	//   ....[6]....
        /*01a8*/ 	.word	0x00000660
        /*01ac*/ 	.word	0x000000ff
        /*01b0*/ 	.word	0x00000018
        /*01b4*/ 	.short	0x0100
        /*01b6*/ 	.byte	0x07
	.zero		1


	//   ....[7]....
        /*01b8*/ 	.word	0x00000670
        /*01bc*/ 	.word	0x000000ff
        /*01c0*/ 	.word	0x00000080
        /*01c4*/ 	.short	0x0100
        /*01c6*/ 	.byte	0x07
	.zero		1


	//   ....[8]....
        /*01c8*/ 	.word	0x00000680
        /*01cc*/ 	.word	0x000000ff
        /*01d0*/ 	.word	0x00000020
        /*01d4*/ 	.short	0x0100
        /*01d6*/ 	.byte	0x07
	.zero		1


	//   ....[9]....
        /*01d8*/ 	.word	0x00000690
        /*01dc*/ 	.word	0x000000ff
        /*01e0*/ 	.word	0x00000088
        /*01e4*/ 	.short	0x0100
        /*01e6*/ 	.byte	0x07
	.zero		1


	//   ....[10]....
        /*01e8*/ 	.word	0x000006a0
        /*01ec*/ 	.word	0x000000ff
        /*01f0*/ 	.word	0x00000028
        /*01f4*/ 	.short	0x0100
        /*01f6*/ 	.byte	0x07
	.zero		1


	//   ....[11]....
        /*01f8*/ 	.word	0x000006b0
        /*01fc*/ 	.word	0x000000ff
        /*0200*/ 	.word	0x00000090
        /*0204*/ 	.short	0x0100
        /*0206*/ 	.byte	0x07
	.zero		1


	//   ....[12]....
        /*0208*/ 	.word	0x000006c0
        /*020c*/ 	.word	0x000000ff
        /*0210*/ 	.word	0x00000030
        /*0214*/ 	.short	0x0100
        /*0216*/ 	.byte	0x07
	.zero		1


	//   ....[13]....
        /*0218*/ 	.word	0x000006d0
        /*021c*/ 	.word	0x000000ff
        /*0220*/ 	.word	0x00000098
        /*0224*/ 	.short	0x0100
        /*0226*/ 	.byte	0x07
	.zero		1


	//   ....[14]....
        /*0228*/ 	.word	0x000006e0
        /*022c*/ 	.word	0x000000ff
        /*0230*/ 	.word	0x00000038
        /*0234*/ 	.short	0x0100
        /*0236*/ 	.byte	0x07
	.zero		1


	//   ....[15]....
        /*0238*/ 	.word	0x000006f0
        /*023c*/ 	.word	0x000000ff
        /*0240*/ 	.word	0x000000a0
        /*0244*/ 	.short	0x0100
        /*0246*/ 	.byte	0x07
	.zero		1


	//   ....[16]....
        /*0248*/ 	.word	0x00000700
        /*024c*/ 	.word	0x000000ff
        /*0250*/ 	.word	0x00000040
        /*0254*/ 	.short	0x0100
        /*0256*/ 	.byte	0x07
	.zero		1


	//   ....[17]....
        /*0258*/ 	.word	0x00000710
        /*025c*/ 	.word	0x000000ff
        /*0260*/ 	.word	0x000000a8
        /*0264*/ 	.short	0x0100
        /*0266*/ 	.byte	0x07
	.zero		1


	//   ....[18]....
        /*0268*/ 	.word	0x00000720
        /*026c*/ 	.word	0x000000ff
        /*0270*/ 	.word	0x00000048
        /*0274*/ 	.short	0x0100
        /*0276*/ 	.byte	0x07
	.zero		1


	//   ....[19]....
        /*0278*/ 	.word	0x00000730
        /*027c*/ 	.word	0x000000ff
        /*0280*/ 	.word	0x000000b0
        /*0284*/ 	.short	0x0100
        /*0286*/ 	.byte	0x07
	.zero		1


	//   ....[20]....
        /*0288*/ 	.word	0x00000740
        /*028c*/ 	.word	0x000000ff
        /*0290*/ 	.word	0x00000050
        /*0294*/ 	.short	0x0100
        /*0296*/ 	.byte	0x07
	.zero		1


	//   ....[21]....
        /*0298*/ 	.word	0x00000750
        /*029c*/ 	.word	0x000000ff
        /*02a0*/ 	.word	0x000000b8
        /*02a4*/ 	.short	0x0100
        /*02a6*/ 	.byte	0x07
	.zero		1


	//   ....[22]....
        /*02a8*/ 	.word	0x00000760
        /*02ac*/ 	.word	0x000000ff
        /*02b0*/ 	.word	0x00000058
        /*02b4*/ 	.short	0x0100
        /*02b6*/ 	.byte	0x07
	.zero		1


	//   ....[23]....
        /*02b8*/ 	.word	0x00000770
        /*02bc*/ 	.word	0x000000ff
        /*02c0*/ 	.word	0x000000c0
        /*02c4*/ 	.short	0x0100
        /*02c6*/ 	.byte	0x07
	.zero		1


	//   ....[24]....
        /*02c8*/ 	.word	0x00000780
        /*02cc*/ 	.word	0x000000ff
        /*02d0*/ 	.word	0x00000060
        /*02d4*/ 	.short	0x0100
        /*02d6*/ 	.byte	0x07
	.zero		1


	//   ....[25]....
        /*02d8*/ 	.word	0x00000790
        /*02dc*/ 	.word	0x000000ff
        /*02e0*/ 	.word	0x000000c8
        /*02e4*/ 	.short	0x0100
        /*02e6*/ 	.byte	0x07
	.zero		1


	//   ....[26]....
        /*02e8*/ 	.word	0x000008c0
        /*02ec*/ 	.word	0x000000ff
        /*02f0*/ 	.word	0x000000d0
        /*02f4*/ 	.short	0x0100
        /*02f6*/ 	.byte	0x08
	.zero		1


	//   ....[27]....
        /*02f8*/ 	.word	0x000008d0
        /*02fc*/ 	.word	0x000000ff
        /*0300*/ 	.word	0x000000f0
        /*0304*/ 	.short	0x0100
        /*0306*/ 	.byte	0x08
	.zero		1


	//   ....[28]....
        /*0308*/ 	.word	0x000008e0
        /*030c*/ 	.word	0x000000ff
        /*0310*/ 	.word	0x000000d8
        /*0314*/ 	.short	0x0100
        /*0316*/ 	.byte	0x08
	.zero		1


	//   ....[29]....
        /*0318*/ 	.word	0x000008f0
        /*031c*/ 	.word	0x000000ff
        /*0320*/ 	.word	0x000000f8
        /*0324*/ 	.short	0x0100
        /*0326*/ 	.byte	0x08
	.zero		1


	//   ....[30]....
        /*0328*/ 	.word	0x00000900
        /*032c*/ 	.word	0x000000ff
        /*0330*/ 	.word	0x000000e0
        /*0334*/ 	.short	0x0100
        /*0336*/ 	.byte	0x08
	.zero		1


	//   ....[31]....
        /*0338*/ 	.word	0x00000910
        /*033c*/ 	.word	0x000000ff
        /*0340*/ 	.word	0x00000100
        /*0344*/ 	.short	0x0100
        /*0346*/ 	.byte	0x08
	.zero		1


	//   ....[32]....
        /*0348*/ 	.word	0x00000920
        /*034c*/ 	.word	0x000000ff
        /*0350*/ 	.word	0x000000e8
        /*0354*/ 	.short	0x0100
        /*0356*/ 	.byte	0x08
	.zero		1


	//   ....[33]....
        /*0358*/ 	.word	0x00000930
        /*035c*/ 	.word	0x000000ff
        /*0360*/ 	.word	0x00000108
        /*0364*/ 	.short	0x0100
        /*0366*/ 	.byte	0x08
	.zero		1


	//   ....[34]....
        /*0368*/ 	.word	0x00000a10
        /*036c*/ 	.word	0x000000ff
        /*0370*/ 	.word	0x00000110
        /*0374*/ 	.short	0x0100
        /*0376*/ 	.byte	0x07
	.zero		1


	//   ....[35]....
        /*0378*/ 	.word	0x00000a20
        /*037c*/ 	.word	0x000000ff
        /*0380*/ 	.word	0x00000118
        /*0384*/ 	.short	0x0100
        /*0386*/ 	.byte	0x07
	.zero		1


	//   ....[36]....
        /*0388*/ 	.word	0x00000b50
        /*038c*/ 	.word	0x000000ff
        /*0390*/ 	.word	0x00000120
        /*0394*/ 	.short	0x0100
        /*0396*/ 	.byte	0x07
	.zero		1


	//   ....[37]....
        /*0398*/ 	.word	0x00000b60
        /*039c*/ 	.word	0x000000ff
        /*03a0*/ 	.word	0x00000130
        /*03a4*/ 	.short	0x0100
        /*03a6*/ 	.byte	0x07
	.zero		1


	//   ....[38]....
        /*03a8*/ 	.word	0x00000b70
        /*03ac*/ 	.word	0x000000ff
        /*03b0*/ 	.word	0x00000128
        /*03b4*/ 	.short	0x0100
        /*03b6*/ 	.byte	0x07
	.zero		1


	//   ....[39]....
        /*03b8*/ 	.word	0x00000b80
        /*03bc*/ 	.word	0x000000ff
        /*03c0*/ 	.word	0x00000138
        /*03c4*/ 	.short	0x0100
        /*03c6*/ 	.byte	0x07
	.zero		1


	//   ....[40]....
        /*03c8*/ 	.word	0x00000ca0
        /*03cc*/ 	.word	0x000000ff
        /*03d0*/ 	.word	0x00000140
        /*03d4*/ 	.short	0x0100
        /*03d6*/ 	.byte	0x08
	.zero		1


	//   ....[41]....
        /*03d8*/ 	.word	0x00000cb0
        /*03dc*/ 	.word	0x000000ff
        /*03e0*/ 	.word	0x00000150
        /*03e4*/ 	.short	0x0100
        /*03e6*/ 	.byte	0x08
	.zero		1


	//   ....[42]....
        /*03e8*/ 	.word	0x00000cc0
        /*03ec*/ 	.word	0x000000ff
        /*03f0*/ 	.word	0x00000148
        /*03f4*/ 	.short	0x0100
        /*03f6*/ 	.byte	0x08
	.zero		1


	//   ....[43]....
        /*03f8*/ 	.word	0x00000cd0
        /*03fc*/ 	.word	0x000000ff
        /*0400*/ 	.word	0x00000158
        /*0404*/ 	.short	0x0100
        /*0406*/ 	.byte	0x08
	.zero		1


	//   ....[44]....
        /*0408*/ 	.word	0x00000dc0
        /*040c*/ 	.word	0x000000ff
        /*0410*/ 	.word	0x00000160
        /*0414*/ 	.short	0x0100
        /*0416*/ 	.byte	0x07
	.zero		1


	//   ....[45]....
        /*0418*/ 	.word	0x00000dd0
        /*041c*/ 	.word	0x000000ff
        /*0420*/ 	.word	0x00000170
        /*0424*/ 	.short	0x0100
        /*0426*/ 	.byte	0x07
	.zero		1


	//   ....[46]....
        /*0428*/ 	.word	0x00000de0
        /*042c*/ 	.word	0x000000ff
        /*0430*/ 	.word	0x00000168
        /*0434*/ 	.short	0x0100
        /*0436*/ 	.byte	0x07
	.zero		1


	//   ....[47]....
        /*0438*/ 	.word	0x00000df0
        /*043c*/ 	.word	0x000000ff
        /*0440*/ 	.word	0x00000178
        /*0444*/ 	.short	0x0100
        /*0446*/ 	.byte	0x07
	.zero		1


	//   ....[48]....
        /*0448*/ 	.word	0x00000ee0
        /*044c*/ 	.word	0x000000ff
        /*0450*/ 	.word	0x00000180
        /*0454*/ 	.short	0x0100
        /*0456*/ 	.byte	0x06
	.zero		1


	//   ....[49]....
        /*0458*/ 	.word	0x00001870
        /*045c*/ 	.word	0x00000005
        /*0460*/ 	.word	0x00000170
        /*0464*/ 	.short	0x010a
        /*0466*/ 	.byte	0xff
	.zero		1


	//   ....[50]....
        /*0468*/ 	.word	0x000018a0
        /*046c*/ 	.word	0x00000005
        /*0470*/ 	.word	0x00000160
        /*0474*/ 	.short	0x0101
        /*0476*/ 	.byte	0xff
	.zero		1


	//   ....[51]....
        /*0478*/ 	.word	0x00001920
        /*047c*/ 	.word	0x000000ff
        /*0480*/ 	.word	0x00000068
        /*0484*/ 	.short	0x010a
        /*0486*/ 	.byte	0x08
	.zero		1


	//   ....[52]....
        /*0488*/ 	.word	0x00001aa0
        /*048c*/ 	.word	0x000000ff
        /*0490*/ 	.word	0x00000068
        /*0494*/ 	.short	0x010a
        /*0496*/ 	.byte	0x09
	.zero		1


	//   ....[53]....
        /*0498*/ 	.word	0x00001bb0
        /*049c*/ 	.word	0x000000ff
        /*04a0*/ 	.word	0x00000068
        /*04a4*/ 	.short	0x010a
        /*04a6*/ 	.byte	0x08
	.zero		1


	//   ....[54]....
        /*04a8*/ 	.word	0x00001cc0
        /*04ac*/ 	.word	0x000000ff
        /*04b0*/ 	.word	0x00000118
        /*04b4*/ 	.short	0x0101
        /*04b6*/ 	.byte	0x06
	.zero		1


	//   ....[55]....
        /*04b8*/ 	.word	0x00001cf0
        /*04bc*/ 	.word	0x00000008
        /*04c0*/ 	.word	0x00000120
        /*04c4*/ 	.short	0x010a
        /*04c6*/ 	.byte	0xff
	.zero		1


	//   ....[56]....
        /*04c8*/ 	.word	0x00001dc0
        /*04cc*/ 	.word	0x00000008
        /*04d0*/ 	.word	0x00000000
        /*04d4*/ 	.short	0x0101
        /*04d6*/ 	.byte	0xff
	.zero		1


	//   ....[57]....
        /*04d8*/ 	.word	0x00002320
        /*04dc*/ 	.word	0x000000ff
        /*04e0*/ 	.word	0x00000000
        /*04e4*/ 	.short	0x010a
        /*04e6*/ 	.byte	0x04
	.zero		1


	//   ....[58]....
        /*04e8*/ 	.word	0x000023b0
        /*04ec*/ 	.word	0x000000ff
        /*04f0*/ 	.word	0x00000000
        /*04f4*/ 	.short	0x010a
        /*04f6*/ 	.byte	0x04
	.zero		1


	//   ....[59]....
        /*04f8*/ 	.word	0x00002440
        /*04fc*/ 	.word	0x000000ff
        /*0500*/ 	.word	0x00000000
        /*0504*/ 	.short	0x010a
        /*0506*/ 	.byte	0x04
	.zero		1


	//   ....[60]....
        /*0508*/ 	.word	0x000024d0
        /*050c*/ 	.word	0x000000ff
        /*0510*/ 	.word	0x00000000
        /*0514*/ 	.short	0x010a
        /*0516*/ 	.byte	0x04
	.zero		1


	//   ....[61]....
        /*0518*/ 	.word	0x00002560
        /*051c*/ 	.word	0x000000ff
        /*0520*/ 	.word	0x00000000
        /*0524*/ 	.short	0x010a
        /*0526*/ 	.byte	0x04
	.zero		1


	//   ....[62]....
        /*0528*/ 	.word	0x000025f0
        /*052c*/ 	.word	0x000000ff
        /*0530*/ 	.word	0x00000000
        /*0534*/ 	.short	0x010a
        /*0536*/ 	.byte	0x04
	.zero		1


	//   ....[63]....
        /*0538*/ 	.word	0x00002680
        /*053c*/ 	.word	0x000000ff
        /*0540*/ 	.word	0x00000000
        /*0544*/ 	.short	0x010a
        /*0546*/ 	.byte	0x04
	.zero		1


	//   ....[64]....
        /*0548*/ 	.word	0x00002710
        /*054c*/ 	.word	0x000000ff
        /*0550*/ 	.word	0x00000000
        /*0554*/ 	.short	0x010a
        /*0556*/ 	.byte	0x04
	.zero		1


	//   ....[65]....
        /*0558*/ 	.word	0x000027a0
        /*055c*/ 	.word	0x000000ff
        /*0560*/ 	.word	0x00000000
        /*0564*/ 	.short	0x010a
        /*0566*/ 	.byte	0x04
	.zero		1


	//   ....[66]....
        /*0568*/ 	.word	0x00002830
        /*056c*/ 	.word	0x000000ff
        /*0570*/ 	.word	0x00000000
        /*0574*/ 	.short	0x010a
        /*0576*/ 	.byte	0x04
	.zero		1


	//   ....[67]....
        /*0578*/ 	.word	0x000028c0
        /*057c*/ 	.word	0x000000ff
        /*0580*/ 	.word	0x00000000
        /*0584*/ 	.short	0x010a
        /*0586*/ 	.byte	0x04
	.zero		1


	//   ....[68]....
        /*0588*/ 	.word	0x00002950
        /*058c*/ 	.word	0x000000ff
        /*0590*/ 	.word	0x00000000
        /*0594*/ 	.short	0x010a
        /*0596*/ 	.byte	0x04
	.zero		1


	//   ....[69]....
        /*0598*/ 	.word	0x000029f0
        /*059c*/ 	.word	0x00000000
        /*05a0*/ 	.word	0x00000000
        /*05a4*/ 	.short	0x010a
        /*05a6*/ 	.byte	0xff
	.zero		1


	//   ....[70]....
        /*05a8*/ 	.word	0x00002b10
        /*05ac*/ 	.word	0x00000000
        /*05b0*/ 	.word	0x00000160
        /*05b4*/ 	.short	0x010a
        /*05b6*/ 	.byte	0xff
	.zero		1


	//   ....[71]....
        /*05b8*/ 	.word	0x00002b80
        /*05bc*/ 	.word	0x00000004
        /*05c0*/ 	.word	0x00000000
        /*05c4*/ 	.short	0x0101
        /*05c6*/ 	.byte	0xff
	.zero		1


	//   ....[72]....
        /*05c8*/ 	.word	0x00002ba0
        /*05cc*/ 	.word	0x000000ff
        /*05d0*/ 	.word	0x00000130
        /*05d4*/ 	.short	0x010a
        /*05d6*/ 	.byte	0x05
	.zero		1


	//   ....[73]....
        /*05d8*/ 	.word	0x00002cc0
        /*05dc*/ 	.word	0x00000000
        /*05e0*/ 	.word	0x00000120
        /*05e4*/ 	.short	0x010a
        /*05e6*/ 	.byte	0xff
	.zero		1


	//   ....[74]....
        /*05e8*/ 	.word	0x00002dc0
        /*05ec*/ 	.word	0x00000000
        /*05f0*/ 	.word	0x00000000
        /*05f4*/ 	.short	0x0101
        /*05f6*/ 	.byte	0xff
	.zero		1


	//   ....[75]....
        /*05f8*/ 	.word	0x00002e50
        /*05fc*/ 	.word	0x000000ff
        /*0600*/ 	.word	0x00000130
        /*0604*/ 	.short	0x0106
        /*0606*/ 	.byte	0x05
	.zero		1


	//   ....[76]....
        /*0608*/ 	.word	0x00002e70
        /*060c*/ 	.word	0x000000ff
        /*0610*/ 	.word	0x00000130
        /*0614*/ 	.short	0x010a
        /*0616*/ 	.byte	0x05
	.zero		1


	//   ....[77]....
        /*0618*/ 	.word	0x00002f00
        /*061c*/ 	.word	0x000000ff
        /*0620*/ 	.word	0x00000130
        /*0624*/ 	.short	0x0106
        /*0626*/ 	.byte	0x04
	.zero		1


	//   ....[78]....
        /*0628*/ 	.word	0x00002f40
        /*062c*/ 	.word	0x00000000
        /*0630*/ 	.word	0x00000130
        /*0634*/ 	.short	0x010a
        /*0636*/ 	.byte	0xff
	.zero		1


	//   ....[79]....
        /*0638*/ 	.word	0x00003180
        /*063c*/ 	.word	0x000000ff
        /*0640*/ 	.word	0x00000008
        /*0644*/ 	.short	0x010a
        /*0646*/ 	.byte	0x06
	.zero		1


	//   ....[80]....
        /*0648*/ 	.word	0x000031a0
        /*064c*/ 	.word	0x000000ff
        /*0650*/ 	.word	0x00000008
        /*0654*/ 	.short	0x010a
        /*0656*/ 	.byte	0x06
	.zero		1


	//   ....[81]....
        /*0658*/ 	.word	0x00003330
        /*065c*/ 	.word	0x000000ff
        /*0660*/ 	.word	0x00000008
        /*0664*/ 	.short	0x010a
        /*0666*/ 	.byte	0x06
	.zero		1


	//   ....[82]....
        /*0668*/ 	.word	0x00003350
        /*066c*/ 	.word	0x000000ff
        /*0670*/ 	.word	0x00000008
        /*0674*/ 	.short	0x010a
        /*0676*/ 	.byte	0x06
	.zero		1


	//   ....[83]....
        /*0678*/ 	.word	0x00003410
        /*067c*/ 	.word	0x000000ff
        /*0680*/ 	.word	0x00000000
        /*0684*/ 	.short	0x0101
        /*0686*/ 	.byte	0x07
	.zero		1


	//   ....[84]....
        /*0688*/ 	.word	0x00003700
        /*068c*/ 	.word	0x00000000
        /*0690*/ 	.word	0x00000120
        /*0694*/ 	.short	0x010a
        /*0696*/ 	.byte	0xff
	.zero		1


	//   ....[85]....
        /*0698*/ 	.word	0x000037c0
        /*069c*/ 	.word	0x00000000
        /*06a0*/ 	.word	0x00000000
        /*06a4*/ 	.short	0x0101
        /*06a6*/ 	.byte	0xff
	.zero		1


	//   ....[86]....
        /*06a8*/ 	.word	0x00003880
        /*06ac*/ 	.word	0x000000ff
        /*06b0*/ 	.word	0x00000000
        /*06b4*/ 	.short	0x010a
        /*06b6*/ 	.byte	0x07
	.zero		1


	//   ....[87]....
        /*06b8*/ 	.word	0x00003890
        /*06bc*/ 	.word	0x000000ff
        /*06c0*/ 	.word	0x00000150
        /*06c4*/ 	.short	0x010a
        /*06c6*/ 	.byte	0x08
	.zero		1


	//   ....[88]....
        /*06c8*/ 	.word	0x00003950
        /*06cc*/ 	.word	0x000000ff
        /*06d0*/ 	.word	0x00000000
        /*06d4*/ 	.short	0x010a
        /*06d6*/ 	.byte	0x07
	.zero		1


	//   ....[89]....
        /*06d8*/ 	.word	0x00003a90
        /*06dc*/ 	.word	0x000000ff
        /*06e0*/ 	.word	0x00000000
        /*06e4*/ 	.short	0x010a
        /*06e6*/ 	.byte	0x1c
	.zero		1


	//   ....[90]....
        /*06e8*/ 	.word	0x00003cf0
        /*06ec*/ 	.word	0x000000ff
        /*06f0*/ 	.word	0x00000000
        /*06f4*/ 	.short	0x010a
        /*06f6*/ 	.byte	0x04
	.zero		1


	//   ....[91]....
        /*06f8*/ 	.word	0x00003d90
        /*06fc*/ 	.word	0x00000000
        /*0700*/ 	.word	0x00000000
        /*0704*/ 	.short	0x010a
        /*0706*/ 	.byte	0xff
	.zero		1


	//   ....[92]....
        /*0708*/ 	.word	0x00003dd0
        /*070c*/ 	.word	0x00000000
        /*0710*/ 	.word	0x00000000
        /*0714*/ 	.short	0x010a
        /*0716*/ 	.byte	0xff
	.zero		1


	//   ....[93]....
        /*0718*/ 	.word	0x00003e40
        /*071c*/ 	.word	0x000000ff
        /*0720*/ 	.word	0x00000000
        /*0724*/ 	.short	0x0101
        /*0726*/ 	.byte	0x04
	.zero		1


	//   ....[94]....
        /*0728*/ 	.word	0x00003e80
        /*072c*/ 	.word	0x000000ff
        /*0730*/ 	.word	0x00000180
        /*0734*/ 	.short	0x010a
        /*0736*/ 	.byte	0x06
	.zero		1


	//   ....[95]....
        /*0738*/ 	.word	0x00003ee0
        /*073c*/ 	.word	0x000000ff
        /*0740*/ 	.word	0x00000000
        /*0744*/ 	.short	0x0101
        /*0746*/ 	.byte	0x04
	.zero		1


	//   ....[96]....
        /*0748*/ 	.word	0x00004340
        /*074c*/ 	.word	0x00000000
        /*0750*/ 	.word	0x00000120
        /*0754*/ 	.short	0x010a
        /*0756*/ 	.byte	0xff
	.zero		1


	//   ....[97]....
        /*0758*/ 	.word	0x00004400
        /*075c*/ 	.word	0x00000000
        /*0760*/ 	.word	0x00000000
        /*0764*/ 	.short	0x0101
        /*0766*/ 	.byte	0xff
	.zero		1


	//   ....[98]....
        /*0768*/ 	.word	0x00004720
        /*076c*/ 	.word	0x000000ff
        /*0770*/ 	.word	0x00000118
        /*0774*/ 	.short	0x010a
        /*0776*/ 	.byte	0x06
	.zero		1


	//   ....[99]....
        /*0778*/ 	.word	0x00004910
        /*077c*/ 	.word	0x000000ff
        /*0780*/ 	.word	0x000000f0
        /*0784*/ 	.short	0x010a
        /*0786*/ 	.byte	0x06
	.zero		1


	//   ....[100]....
        /*0788*/ 	.word	0x00004be0
        /*078c*/ 	.word	0x000000ff
        /*0790*/ 	.word	0x000000d0
        /*0794*/ 	.short	0x010b
        /*0796*/ 	.byte	0x06
	.zero		1


	//   ....[101]....
        /*0798*/ 	.word	0x00004bf0
        /*079c*/ 	.word	0x000000ff
        /*07a0*/ 	.word	0x00000000
        /*07a4*/ 	.short	0x0101
        /*07a6*/ 	.byte	0x15
	.zero		1


	//   ....[102]....
        /*07a8*/ 	.word	0x00004c00
        /*07ac*/ 	.word	0x000000ff
        /*07b0*/ 	.word	0x000000f8
        /*07b4*/ 	.short	0x010a
        /*07b6*/ 	.byte	0x06
	.zero		1


	//   ....[103]....
        /*07b8*/ 	.word	0x00004ea0
        /*07bc*/ 	.word	0x000000ff
        /*07c0*/ 	.word	0x000000d8
        /*07c4*/ 	.short	0x010b
        /*07c6*/ 	.byte	0x06
	.zero		1


	//   ....[104]....
        /*07c8*/ 	.word	0x00004eb0
        /*07cc*/ 	.word	0x000000ff
        /*07d0*/ 	.word	0x00000000
        /*07d4*/ 	.short	0x0101
        /*07d6*/ 	.byte	0x15
	.zero		1


	//   ....[105]....
        /*07d8*/ 	.word	0x00004ec0
        /*07dc*/ 	.word	0x000000ff
        /*07e0*/ 	.word	0x00000100
        /*07e4*/ 	.short	0x010a
        /*07e6*/ 	.byte	0x06
	.zero		1


	//   ....[106]....
        /*07e8*/ 	.word	0x00005210
        /*07ec*/ 	.word	0x000000ff
        /*07f0*/ 	.word	0x000000e0
        /*07f4*/ 	.short	0x010b
        /*07f6*/ 	.byte	0x06
	.zero		1


	//   ....[107]....
        /*07f8*/ 	.word	0x00005270
        /*07fc*/ 	.word	0x000000ff
        /*0800*/ 	.word	0x00000000
        /*0804*/ 	.short	0x0101
        /*0806*/ 	.byte	0x15
	.zero		1


	//   ....[108]....
        /*0808*/ 	.word	0x00005280
        /*080c*/ 	.word	0x000000ff
        /*0810*/ 	.word	0x00000108
        /*0814*/ 	.short	0x010a
        /*0816*/ 	.byte	0x06
	.zero		1


	//   ....[109]....
        /*0818*/ 	.word	0x00005580
        /*081c*/ 	.word	0x000000ff
        /*0820*/ 	.word	0x000000e8
        /*0824*/ 	.short	0x010b
        /*0826*/ 	.byte	0x06
	.zero		1


	//   ....[110]....
        /*0828*/ 	.word	0x000055a0
        /*082c*/ 	.word	0x000000ff
        /*0830*/ 	.word	0x00000000
        /*0834*/ 	.short	0x0101
        /*0836*/ 	.byte	0x07
	.zero		1


	//   ....[111]....
        /*0838*/ 	.word	0x000055e0
        /*083c*/ 	.word	0x000000ff
        /*0840*/ 	.word	0x000000f0
        /*0844*/ 	.short	0x010a
        /*0846*/ 	.byte	0x06
	.zero		1


	//   ....[112]....
        /*0848*/ 	.word	0x00005600
        /*084c*/ 	.word	0x000000ff
        /*0850*/ 	.word	0x000000f8
        /*0854*/ 	.short	0x010a
        /*0856*/ 	.byte	0x06
	.zero		1


	//   ....[113]....
        /*0858*/ 	.word	0x00005620
        /*085c*/ 	.word	0x000000ff
        /*0860*/ 	.word	0x00000100
        /*0864*/ 	.short	0x010a
        /*0866*/ 	.byte	0x06
	.zero		1


	//   ....[114]....
        /*0868*/ 	.word	0x00005660
        /*086c*/ 	.word	0x00000000
        /*0870*/ 	.word	0x00000108
        /*0874*/ 	.short	0x010a
        /*0876*/ 	.byte	0xff
	.zero		1


	//   ....[115]....
        /*0878*/ 	.word	0x00005960
        /*087c*/ 	.word	0x00000000
        /*0880*/ 	.word	0x00000120
        /*0884*/ 	.short	0x010a
        /*0886*/ 	.byte	0xff
	.zero		1


	//   ....[116]....
        /*0888*/ 	.word	0x00005a70
        /*088c*/ 	.word	0x00000000
        /*0890*/ 	.word	0x00000000
        /*0894*/ 	.short	0x0101
        /*0896*/ 	.byte	0xff
	.zero		1


	//   ....[117]....
        /*0898*/ 	.word	0x000064e0
        /*089c*/ 	.word	0x000000ff
        /*08a0*/ 	.word	0x000000d0
        /*08a4*/ 	.short	0x010a
        /*08a6*/ 	.byte	0x30
	.zero		1


	//   ....[118]....
        /*08a8*/ 	.word	0x00006520
        /*08ac*/ 	.word	0x0000004f
        /*08b0*/ 	.word	0x00000140
        /*08b4*/ 	.short	0x010a
        /*08b6*/ 	.byte	0xff
	.zero		1


	//   ....[119]....
        /*08b8*/ 	.word	0x00006610
        /*08bc*/ 	.word	0x000000ff
        /*08c0*/ 	.word	0x000000d0
        /*08c4*/ 	.short	0x010a
        /*08c6*/ 	.byte	0x30
	.zero		1


	//   ....[120]....
        /*08c8*/ 	.word	0x000067c0
        /*08cc*/ 	.word	0x0000004f
        /*08d0*/ 	.word	0x00000140
        /*08d4*/ 	.short	0x010a
        /*08d6*/ 	.byte	0xff
	.zero		1


	//   ....[121]....
        /*08d8*/ 	.word	0x00006f30
        /*08dc*/ 	.word	0x00000000
        /*08e0*/ 	.word	0x00000000
        /*08e4*/ 	.short	0x0101
        /*08e6*/ 	.byte	0xff
	.zero		1


	//   ....[122]....
        /*08e8*/ 	.word	0x00006f40
        /*08ec*/ 	.word	0x00000003
        /*08f0*/ 	.word	0x000000d0
        /*08f4*/ 	.short	0x010a
        /*08f6*/ 	.byte	0xff
	.zero		1


	//   ....[123]....
        /*08f8*/ 	.word	0x00007000
        /*08fc*/ 	.word	0x00000003
        /*0900*/ 	.word	0x000000d0
        /*0904*/ 	.short	0x010a
        /*0906*/ 	.byte	0xff
	.zero		1


	//   ....[124]....
        /*0908*/ 	.word	0x00007900
        /*090c*/ 	.word	0x00000000
        /*0910*/ 	.word	0x00000000
        /*0914*/ 	.short	0x0101
        /*0916*/ 	.byte	0xff
	.zero		1


	//   ....[125]....
        /*0918*/ 	.word	0x00007920
        /*091c*/ 	.word	0x00000003
        /*0920*/ 	.word	0x000000d0
        /*0924*/ 	.short	0x010a
        /*0926*/ 	.byte	0xff
	.zero		1


	//   ....[126]....
        /*0928*/ 	.word	0x000079d0
        /*092c*/ 	.word	0x00000003
        /*0930*/ 	.word	0x000000d0
        /*0934*/ 	.short	0x010a
        /*0936*/ 	.byte	0xff
	.zero		1


	//   ....[127]....
        /*0938*/ 	.word	0x000082d0
        /*093c*/ 	.word	0x00000000
        /*0940*/ 	.word	0x00000000
        /*0944*/ 	.short	0x0101
        /*0946*/ 	.byte	0xff
	.zero		1


	//   ....[128]....
        /*0948*/ 	.word	0x000082f0
        /*094c*/ 	.word	0x00000014
        /*0950*/ 	.word	0x000000d0
        /*0954*/ 	.short	0x010a
        /*0956*/ 	.byte	0xff
	.zero		1


	//   ....[129]....
        /*0958*/ 	.word	0x000083a0
        /*095c*/ 	.word	0x00000014
        /*0960*/ 	.word	0x000000d0
        /*0964*/ 	.short	0x010a
        /*0966*/ 	.byte	0xff
	.zero		1


	//   ....[130]....
        /*0968*/ 	.word	0x000086f0
        /*096c*/ 	.word	0x00000000
        /*0970*/ 	.word	0x00000000
        /*0974*/ 	.short	0x0101
        /*0976*/ 	.byte	0xff
	.zero		1


	//   ....[131]....
        /*0978*/ 	.word	0x00008ce0
        /*097c*/ 	.word	0x00000003
        /*0980*/ 	.word	0x00000000
        /*0984*/ 	.short	0x0101
        /*0986*/ 	.byte	0xff
	.zero		1


	//   ....[132]....
        /*0988*/ 	.word	0x00008f50
        /*098c*/ 	.word	0x000000ff
        /*0990*/ 	.word	0x00000000
        /*0994*/ 	.short	0x0101
        /*0996*/ 	.byte	0x04
	.zero		1


	//   ....[133]....
        /*0998*/ 	.word	0x00008f70
        /*099c*/ 	.word	0x00000005
        /*09a0*/ 	.word	0x00000170
        /*09a4*/ 	.short	0x010a
        /*09a6*/ 	.byte	0xff
	.zero		1


	//   ....[134]....
        /*09a8*/ 	.word	0x00008fd0
        /*09ac*/ 	.word	0x00000004
        /*09b0*/ 	.word	0x00000068
        /*09b4*/ 	.short	0x010a
        /*09b6*/ 	.byte	0xff
	.zero		1


	//   ....[135]....
        /*09b8*/ 	.word	0x00009020
        /*09bc*/ 	.word	0x00000008
        /*09c0*/ 	.word	0x00000120
        /*09c4*/ 	.short	0x010a
        /*09c6*/ 	.byte	0xff
	.zero		1


	//   ....[136]....
        /*09c8*/ 	.word	0x00009080
        /*09cc*/ 	.word	0x00000000
        /*09d0*/ 	.word	0x00000000
        /*09d4*/ 	.short	0x010a
        /*09d6*/ 	.byte	0xff
	.zero		1


	//   ....[137]....
        /*09d8*/ 	.word	0x000090e0
        /*09dc*/ 	.word	0x00000000
        /*09e0*/ 	.word	0x00000000
        /*09e4*/ 	.short	0x010a
        /*09e6*/ 	.byte	0xff
	.zero		1


	//   ....[138]....
        /*09e8*/ 	.word	0x00009140
        /*09ec*/ 	.word	0x00000000
        /*09f0*/ 	.word	0x00000000
        /*09f4*/ 	.short	0x010a
        /*09f6*/ 	.byte	0xff
	.zero		1


	//   ....[139]....
        /*09f8*/ 	.word	0x000091a0
        /*09fc*/ 	.word	0x00000000
        /*0a00*/ 	.word	0x00000000
        /*0a04*/ 	.short	0x010a
        /*0a06*/ 	.byte	0xff
	.zero		1


	//   ....[140]....
        /*0a08*/ 	.word	0x00009200
        /*0a0c*/ 	.word	0x00000000
        /*0a10*/ 	.word	0x00000000
        /*0a14*/ 	.short	0x010a
        /*0a16*/ 	.byte	0xff
	.zero		1


	//   ....[141]....
        /*0a18*/ 	.word	0x00009260
        /*0a1c*/ 	.word	0x00000000
        /*0a20*/ 	.word	0x00000000
        /*0a24*/ 	.short	0x010a
        /*0a26*/ 	.byte	0xff
	.zero		1


	//   ....[142]....
        /*0a28*/ 	.word	0x000092c0
        /*0a2c*/ 	.word	0x00000000
        /*0a30*/ 	.word	0x00000000
        /*0a34*/ 	.short	0x010a
        /*0a36*/ 	.byte	0xff
	.zero		1


	//   ....[143]....
        /*0a38*/ 	.word	0x00009320
        /*0a3c*/ 	.word	0x00000000
        /*0a40*/ 	.word	0x00000000
        /*0a44*/ 	.short	0x010a
        /*0a46*/ 	.byte	0xff
	.zero		1


	//   ....[144]....
        /*0a48*/ 	.word	0x00009380
        /*0a4c*/ 	.word	0x00000000
        /*0a50*/ 	.word	0x00000000
        /*0a54*/ 	.short	0x010a
        /*0a56*/ 	.byte	0xff
	.zero		1


	//   ....[145]....
        /*0a58*/ 	.word	0x000093e0
        /*0a5c*/ 	.word	0x00000000
        /*0a60*/ 	.word	0x00000000
        /*0a64*/ 	.short	0x010a
        /*0a66*/ 	.byte	0xff
	.zero		1


	//   ....[146]....
        /*0a68*/ 	.word	0x00009440
        /*0a6c*/ 	.word	0x00000000
        /*0a70*/ 	.word	0x00000000
        /*0a74*/ 	.short	0x010a
        /*0a76*/ 	.byte	0xff
	.zero		1


	//   ....[147]....
        /*0a78*/ 	.word	0x000094a0
        /*0a7c*/ 	.word	0x00000000
        /*0a80*/ 	.word	0x00000000
        /*0a84*/ 	.short	0x010a
        /*0a86*/ 	.byte	0xff
	.zero		1


	//   ....[148]....
        /*0a88*/ 	.word	0x000094f0
        /*0a8c*/ 	.word	0x00000000
        /*0a90*/ 	.word	0x00000160
        /*0a94*/ 	.short	0x010a
        /*0a96*/ 	.byte	0xff
	.zero		1


	//   ....[149]....
        /*0a98*/ 	.word	0x00009550
        /*0a9c*/ 	.word	0x00000000
        /*0aa0*/ 	.word	0x00000130
        /*0aa4*/ 	.short	0x010a
        /*0aa6*/ 	.byte	0xff
	.zero		1


	//   ....[150]....
        /*0aa8*/ 	.word	0x000095a0
        /*0aac*/ 	.word	0x00000000
        /*0ab0*/ 	.word	0x00000120
        /*0ab4*/ 	.short	0x010a
        /*0ab6*/ 	.byte	0xff
	.zero		1


	//   ....[151]....
        /*0ab8*/ 	.word	0x00009600
        /*0abc*/ 	.word	0x00000000
        /*0ac0*/ 	.word	0x00000130
        /*0ac4*/ 	.short	0x010a
        /*0ac6*/ 	.byte	0xff
	.zero		1


	//   ....[152]....
        /*0ac8*/ 	.word	0x00009660
        /*0acc*/ 	.word	0x00000004
        /*0ad0*/ 	.word	0x00000008
        /*0ad4*/ 	.short	0x010a
        /*0ad6*/ 	.byte	0xff
	.zero		1


	//   ....[153]....
        /*0ad8*/ 	.word	0x00009740
        /*0adc*/ 	.word	0x00000002
        /*0ae0*/ 	.word	0x00000008
        /*0ae4*/ 	.short	0x010a
        /*0ae6*/ 	.byte	0xff
	.zero		1


	//   ....[154]....
        /*0ae8*/ 	.word	0x00009790
        /*0aec*/ 	.word	0x00000000
        /*0af0*/ 	.word	0x00000120
        /*0af4*/ 	.short	0x010a
        /*0af6*/ 	.byte	0xff
	.zero		1


	//   ....[155]....
        /*0af8*/ 	.word	0x000097f0
        /*0afc*/ 	.word	0x00000000
        /*0b00*/ 	.word	0x00000150
        /*0b04*/ 	.short	0x010a
        /*0b06*/ 	.byte	0xff
	.zero		1


	//   ....[156]....
        /*0b08*/ 	.word	0x00009850
        /*0b0c*/ 	.word	0x00000000
        /*0b10*/ 	.word	0x00000000
        /*0b14*/ 	.short	0x010a
        /*0b16*/ 	.byte	0xff
	.zero		1


	//   ....[157]....
        /*0b18*/ 	.word	0x000098b0
        /*0b1c*/ 	.word	0x00000000
        /*0b20*/ 	.word	0x00000000
        /*0b24*/ 	.short	0x010a
        /*0b26*/ 	.byte	0xff
	.zero		1


	//   ....[158]....
        /*0b28*/ 	.word	0x00009910
        /*0b2c*/ 	.word	0x00000000
        /*0b30*/ 	.word	0x00000180
        /*0b34*/ 	.short	0x010a
        /*0b36*/ 	.byte	0xff
	.zero		1


	//   ....[159]....
        /*0b38*/ 	.word	0x00009960
        /*0b3c*/ 	.word	0x00000000
        /*0b40*/ 	.word	0x00000120
        /*0b44*/ 	.short	0x010a
        /*0b46*/ 	.byte	0xff
	.zero		1


	//   ....[160]....
        /*0b48*/ 	.word	0x000099c0
        /*0b4c*/ 	.word	0x00000000
        /*0b50*/ 	.word	0x00000118
        /*0b54*/ 	.short	0x010a
        /*0b56*/ 	.byte	0xff
	.zero		1


	//   ....[161]....
        /*0b58*/ 	.word	0x00009a20
        /*0b5c*/ 	.word	0x00000000
        /*0b60*/ 	.word	0x000000f0
        /*0b64*/ 	.short	0x010a
        /*0b66*/ 	.byte	0xff
	.zero		1


	//   ....[162]....
        /*0b68*/ 	.word	0x00009a80
        /*0b6c*/ 	.word	0x00000000
        /*0b70*/ 	.word	0x000000f8
        /*0b74*/ 	.short	0x010a
        /*0b76*/ 	.byte	0xff
	.zero		1


	//   ....[163]....
        /*0b78*/ 	.word	0x00009ae0
        /*0b7c*/ 	.word	0x00000000
        /*0b80*/ 	.word	0x00000100
        /*0b84*/ 	.short	0x010a
        /*0b86*/ 	.byte	0xff
	.zero		1


	//   ....[164]....
        /*0b88*/ 	.word	0x00009b40
        /*0b8c*/ 	.word	0x00000000
        /*0b90*/ 	.word	0x00000108
        /*0b94*/ 	.short	0x010a
        /*0b96*/ 	.byte	0xff
	.zero		1


	//   ....[165]....
        /*0b98*/ 	.word	0x00009ba0
        /*0b9c*/ 	.word	0x00000000
        /*0ba0*/ 	.word	0x000000f0
        /*0ba4*/ 	.short	0x010a
        /*0ba6*/ 	.byte	0xff
	.zero		1


	//   ....[166]....
        /*0ba8*/ 	.word	0x00009c00
        /*0bac*/ 	.word	0x00000000
        /*0bb0*/ 	.word	0x000000f8
        /*0bb4*/ 	.short	0x010a
        /*0bb6*/ 	.byte	0xff
	.zero		1


	//   ....[167]....
        /*0bb8*/ 	.word	0x00009c60
        /*0bbc*/ 	.word	0x00000000
        /*0bc0*/ 	.word	0x00000100
        /*0bc4*/ 	.short	0x010a
        /*0bc6*/ 	.byte	0xff
	.zero		1


	//   ....[168]....
        /*0bc8*/ 	.word	0x00009cb0
        /*0bcc*/ 	.word	0x00000000
        /*0bd0*/ 	.word	0x00000120
        /*0bd4*/ 	.short	0x010a
        /*0bd6*/ 	.byte	0xff
	.zero		1


	//   ....[169]....
        /*0bd8*/ 	.word	0x00009d10
        /*0bdc*/ 	.word	0x00000003
        /*0be0*/ 	.word	0x000000d0
        /*0be4*/ 	.short	0x010a
        /*0be6*/ 	.byte	0xff
	.zero		1


	//   ....[170]....
        /*0be8*/ 	.word	0x00009d60
        /*0bec*/ 	.word	0x0000004f
        /*0bf0*/ 	.word	0x00000140
        /*0bf4*/ 	.short	0x010a
        /*0bf6*/ 	.byte	0xff
	.zero		1


	//   ....[171]....
        /*0bf8*/ 	.word	0x00009db0
        /*0bfc*/ 	.word	0x00000003
        /*0c00*/ 	.word	0x000000d0
        /*0c04*/ 	.short	0x010a
        /*0c06*/ 	.byte	0xff
	.zero		1


	//   ....[172]....
        /*0c08*/ 	.word	0x00009e00
        /*0c0c*/ 	.word	0x00000003
        /*0c10*/ 	.word	0x000000d0
        /*0c14*/ 	.short	0x010a
        /*0c16*/ 	.byte	0xff
	.zero		1


	//   ....[173]....
        /*0c18*/ 	.word	0x00009e50
        /*0c1c*/ 	.word	0x00000014
        /*0c20*/ 	.word	0x000000d0
        /*0c24*/ 	.short	0x010a
        /*0c26*/ 	.byte	0xff
	.zero		1


	//----- nvinfo : EIATTR_NUM_MBARRIERS
	.align		4
.L_47:
        /*0c28*/ 	.byte	0x03, 0x38
        /*0c2a*/ 	.short	0x0031


	//----- nvinfo : EIATTR_EXIT_INSTR_OFFSETS
	.align		4
        /*0c2c*/ 	.byte	0x04, 0x1c
        /*0c2e*/ 	.short	(.L_49 - .L_48)


	//   ....[0]....
.L_48:
        /*0c30*/ 	.word	0x00002a20


	//   ....[1]....
        /*0c34*/ 	.word	0x00002f10


	//   ....[2]....
        /*0c38*/ 	.word	0x00002f70


	//   ....[3]....
        /*0c3c*/ 	.word	0x00004100


	//   ....[4]....
        /*0c40*/ 	.word	0x00005690


	//   ....[5]....
        /*0c44*/ 	.word	0x000056d0


	//   ....[6]....
        /*0c48*/ 	.word	0x00008e40


	//   ....[7]....
        /*0c4c*/ 	.word	0x00008ec0


	//   ....[8]....
        /*0c50*/ 	.word	0x00008ef0


	//   ....[9]....
        /*0c54*/ 	.word	0x00008f60


	//----- nvinfo : EIATTR_MAX_THREADS
	.align		4
.L_49:
        /*0c58*/ 	.byte	0x04, 0x05
        /*0c5a*/ 	.short	(.L_51 - .L_50)
.L_50:
        /*0c5c*/ 	.word	0x00000100
        /*0c60*/ 	.word	0x00000001
        /*0c64*/ 	.word	0x00000001


	//----- nvinfo : EIATTR_CRS_STACK_SIZE
	.align		4
.L_51:
        /*0c68*/ 	.byte	0x04, 0x1e
        /*0c6a*/ 	.short	(.L_53 - .L_52)
.L_52:
        /*0c6c*/ 	.word	0x00000000


	//----- nvinfo : EIATTR_CBANK_PARAM_SIZE
	.align		4
.L_53:
        /*0c70*/ 	.byte	0x03, 0x19
        /*0c72*/ 	.short	0x0a00


	//----- nvinfo : EIATTR_PARAM_CBANK
	.align		4
        /*0c74*/ 	.byte	0x04, 0x0a
        /*0c76*/ 	.short	(.L_55 - .L_54)
	.align		4
.L_54:
        /*0c78*/ 	.word	index@(.nv.constant0._ZN7cutlass13device_kernelINS_4gemm6kernel13GemmUniversalIN4cute5tupleIJiiiiEEENS1_10collective13CollectiveMmaINS1_41MainloopSm100TmaUmmaWarpSpecializedSparseILi13ELi2ELi2ENS5_IJNS4_1CILi2EEENSA_ILi1EEESC_EEEEENS5_IJNSA_ILi256EEENSA_ILi64EEENSA_ILi128EEEEEEaNS5_IJNS4_6LayoutINS5_IJiNS5_IJSB_iEEEiEEENS5_IJlNS5_IJSC_SB_EEElEEEEENSJ_INS5_IJNS5_IJSH_iEEESP_iEEENS5_IJNS5_IJSH_NSA_ILi16384EEEEEENS5_IJSC_lEEElEEEEEEEEaNS5_IJlSC_lEEENS4_8TiledMMAINS4_8MMA_AtomIJNS4_28SM100_MMA_S8_2x1SM_SS_SPARSEIaaiLi256ELi64ELNS4_4UMMA5MajorE0ELS12_0ELNS11_8SaturateE0EEEEEENSJ_INS5_IJSC_SC_SC_EEENS5_IJNSA_ILi0EEES17_S17_EEEEENS5_IJNS4_10UnderscoreES1A_S1A_EEEEENS4_18SM100_TMA_2SM_LOADENS4_14ComposedLayoutINS4_7SwizzleILi2ELi4ELi3EEENS4_25smem_sparse_ptr_flag_bitsILi2ELi8EEENSJ_INS5_IJNS5_IJSC_NSA_ILi8EEEEEENS5_IJSB_SG_EEEEEENS5_IJNS5_IJS17_SH_EEESM_EEEEEEEvNS4_8identityES1D_NS1E_INS1F_ILi3ELi4ELi3EEENS4_18smem_ptr_flag_bitsILi8EEENSJ_INS5_IJS1J_SH_EEENS5_IJSH_SC_EEEEEEEvS1R_EENS_8epilogue10collective18CollectiveEpilogueINS20_23Sm100TmaWarpSpecializedILi4ELi2ELi16ELb1ELb0EEEJNS5_IJSH_SG_SH_EEENS5_IJNSJ_ISH_SC_EENSJ_INSA_ILi16EEESC_EEEEEiNS5_IJSC_llEEEiS2A_NS20_6fusion15FusionCallbacksIS24_NS2B_17LinearCombinationIiiiiLNS_15FloatRoundStyleE2EEES25_S29_JEEENS4_5SM1004TMEM4LOAD26SM100_TMEM_LOAD_32dp32b16xENS4_13SM90_TMA_LOADENS1E_INS1F_ILi2ELi5ELi2EEENS1T_ILi32EEENSJ_INS5_IJNSA_ILi32EEENSA_ILi4EEEEEENS5_IJSC_S2O_EEEEEEENS4_39AutoVectorizingCopyWithAssumedAlignmentILi128EEENS4_14SM90_TMA_STOREES2T_S2V_S2V_EEEvvEEEEvNT_6ParamsE)
        /*0c7c*/ 	.short	0x0380
        /*0c7e*/ 	.short	0x0a00


	//----- nvinfo : EIATTR_SW_WAR
	.align		4
.L_55:
        /*0c80*/ 	.byte	0x04, 0x36
        /*0c82*/ 	.short	(.L_57 - .L_56)
.L_56:
        /*0c84*/ 	.word	0x00000008
.L_57:


//--------------------- .nv.callgraph             --------------------------
	.section	.nv.callgraph,"",@"SHT_CUDA_CALLGRAPH"
	.align	4
	.sectionentsize	8
	.align		4
        /*0000*/ 	.word	0x00000000
	.align		4
        /*0004*/ 	.word	0xffffffff
	.align		4
        /*0008*/ 	.word	index@(_ZN7cutlass13device_kernelINS_4gemm6kernel13GemmUniversalIN4cute5tupleIJiiiiEEENS1_10collective13CollectiveMmaINS1_41MainloopSm100TmaUmmaWarpSpecializedSparseILi13ELi2ELi2ENS5_IJNS4_1CILi2EEENSA_ILi1EEESC_EEEEENS5_IJNSA_ILi256EEENSA_ILi64EEENSA_ILi128EEEEEEaNS5_IJNS4_6LayoutINS5_IJiNS5_IJSB_iEEEiEEENS5_IJlNS5_IJSC_SB_EEElEEEEENSJ_INS5_IJNS5_IJSH_iEEESP_iEEENS5_IJNS5_IJSH_NSA_ILi16384EEEEEENS5_IJSC_lEEElEEEEEEEEaNS5_IJlSC_lEEENS4_8TiledMMAINS4_8MMA_AtomIJNS4_28SM100_MMA_S8_2x1SM_SS_SPARSEIaaiLi256ELi64ELNS4_4UMMA5MajorE0ELS12_0ELNS11_8SaturateE0EEEEEENSJ_INS5_IJSC_SC_SC_EEENS5_IJNSA_ILi0EEES17_S17_EEEEENS5_IJNS4_10UnderscoreES1A_S1A_EEEEENS4_18SM100_TMA_2SM_LOADENS4_14ComposedLayoutINS4_7SwizzleILi2ELi4ELi3EEENS4_25smem_sparse_ptr_flag_bitsILi2ELi8EEENSJ_INS5_IJNS5_IJSC_NSA_ILi8EEEEEENS5_IJSB_SG_EEEEEENS5_IJNS5_IJS17_SH_EEESM_EEEEEEEvNS4_8identityES1D_NS1E_INS1F_ILi3ELi4ELi3EEENS4_18smem_ptr_flag_bitsILi8EEENSJ_INS5_IJS1J_SH_EEENS5_IJSH_SC_EEEEEEEvS1R_EENS_8epilogue10collective18CollectiveEpilogueINS20_23Sm100TmaWarpSpecializedILi4ELi2ELi16ELb1ELb0EEEJNS5_IJSH_SG_SH_EEENS5_IJNSJ_ISH_SC_EENSJ_INSA_ILi16EEESC_EEEEEiNS5_IJSC_llEEEiS2A_NS20_6fusion15FusionCallbacksIS24_NS2B_17LinearCombinationIiiiiLNS_15FloatRoundStyleE2EEES25_S29_JEEENS4_5SM1004TMEM4LOAD26SM100_TMEM_LOAD_32dp32b16xENS4_13SM90_TMA_LOADENS1E_INS1F_ILi2ELi5ELi2EEENS1T_ILi32EEENSJ_INS5_IJNSA_ILi32EEENSA_ILi4EEEEEENS5_IJSC_S2O_EEEEEEENS4_39AutoVectorizingCopyWithAssumedAlignmentILi128EEENS4_14SM90_TMA_STOREES2T_S2V_S2V_EEEvvEEEEvNT_6ParamsE)
	.align		4
        /*000c*/ 	.word	index@(__assertfail)
	.align		4
        /*0010*/ 	.word	0x00000000
	.align		4
        /*0014*/ 	.word	0xfffffffe
	.align		4
        /*0018*/ 	.word	0x00000000
	.align		4
        /*001c*/ 	.word	0xfffffffd
	.align		4
        /*0020*/ 	.word	0x00000000
	.align		4
        /*0024*/ 	.word	0xfffffffc


//--------------------- .nv.constant4             --------------------------
	.section	.nv.constant4,"a",@progbits
	.align	8
	.align		8
.nv.constant4:
        /*0000*/ 	.dword	__assertfail
	.align		8
        /*0008*/ 	.dword	__unnamed_1
	.align		8
        /*0010*/ 	.dword	__unnamed_2
	.align		8
        /*0018*/ 	.dword	_ZN39_INTERNAL_866d74d8_4_k_cu_30f92361_28454cuda3std3__45__cpo5beginE
	.align		8
        /*0020*/ 	.dword	_ZN39_INTERNAL_866d74d8_4_k_cu_30f92361_28454cuda3std3__45__cpo3endE
	.align		8
        /*0028*/ 	.dword	_ZN39_INTERNAL_866d74d8_4_k_cu_30f92361_28454cuda3std3__45__cpo6cbeginE
	.align		8
        /*0030*/ 	.dword	_ZN39_INTERNAL_866d74d8_4_k_cu_30f92361_28454cuda3std3__45__cpo4cendE
	.align		8
        /*0038*/ 	.dword	_ZN39_INTERNAL_866d74d8_4_k_cu_30f92361_28454cuda3std3__441_GLOBAL__N__866d74d8_4_k_cu_30f92361_28456ignoreE
	.align		8
        /*0040*/ 	.dword	_ZN39_INTERNAL_866d74d8_4_k_cu_30f92361_28454cuda3std3__419piecewise_constructE
	.align		8
        /*0048*/ 	.dword	_ZN39_INTERNAL_866d74d8_4_k_cu_30f92361_28454cuda3std3__48in_placeE
	.align		8
        /*0050*/ 	.dword	_ZN39_INTERNAL_866d74d8_4_k_cu_30f92361_28454cuda3std6ranges3__45__cpo4swapE
	.align		8
        /*0058*/ 	.dword	_ZN39_INTERNAL_866d74d8_4_k_cu_30f92361_28454cuda3std6ranges3__45__cpo9iter_moveE
	.align		8
        /*0060*/ 	.dword	_ZN39_INTERNAL_866d74d8_4_k_cu_30f92361_28454cute7productE
	.align		8
        /*0068*/ 	.dword	_ZN39_INTERNAL_866d74d8_4_k_cu_30f92361_28454cute1_E
	.align		8
        /*0070*/ 	.dword	$str$25
	.align		8
        /*0078*/ 	.dword	$str$26
	.align		8
        /*0080*/ 	.dword	$str$27
	.align		8
        /*0088*/ 	.dword	$str$28


//--------------------- .text._ZN7cutlass13device_kernelINS_4gemm6kernel13GemmUniversalIN4cute5tupleIJiiiiEEENS1_10collective13CollectiveMmaINS1_41MainloopSm100TmaUmmaWarpSpecializedSparseILi13ELi2ELi2ENS5_IJNS4_1CILi2EEENSA_ILi1EEESC_EEEEENS5_IJNSA_ILi256EEENSA_ILi64EEENSA_ILi128EEEEEEaNS5_IJNS4_6LayoutINS5_IJiNS5_IJSB_iEEEiEEENS5_IJlNS5_IJSC_SB_EEElEEEEENSJ_INS5_IJNS5_IJSH_iEEESP_iEEENS5_IJNS5_IJSH_NSA_ILi16384EEEEEENS5_IJSC_lEEElEEEEEEEEaNS5_IJlSC_lEEENS4_8TiledMMAINS4_8MMA_AtomIJNS4_28SM100_MMA_S8_2x1SM_SS_SPARSEIaaiLi256ELi64ELNS4_4UMMA5MajorE0ELS12_0ELNS11_8SaturateE0EEEEEENSJ_INS5_IJSC_SC_SC_EEENS5_IJNSA_ILi0EEES17_S17_EEEEENS5_IJNS4_10UnderscoreES1A_S1A_EEEEENS4_18SM100_TMA_2SM_LOADENS4_14ComposedLayoutINS4_7SwizzleILi2ELi4ELi3EEENS4_25smem_sparse_ptr_flag_bitsILi2ELi8EEENSJ_INS5_IJNS5_IJSC_NSA_ILi8EEEEEENS5_IJSB_SG_EEEEEENS5_IJNS5_IJS17_SH_EEESM_EEEEEEEvNS4_8identityES1D_NS1E_INS1F_ILi3ELi4ELi3EEENS4_18smem_ptr_flag_bitsILi8EEENSJ_INS5_IJS1J_SH_EEENS5_IJSH_SC_EEEEEEEvS1R_EENS_8epilogue10collective18CollectiveEpilogueINS20_23Sm100TmaWarpSpecializedILi4ELi2ELi16ELb1ELb0EEEJNS5_IJSH_SG_SH_EEENS5_IJNSJ_ISH_SC_EENSJ_INSA_ILi16EEESC_EEEEEiNS5_IJSC_llEEEiS2A_NS20_6fusion15FusionCallbacksIS24_NS2B_17LinearCombinationIiiiiLNS_15FloatRoundStyleE2EEES25_S29_JEEENS4_5SM1004TMEM4LOAD26SM100_TMEM_LOAD_32dp32b16xENS4_13SM90_TMA_LOADENS1E_INS1F_ILi2ELi5ELi2EEENS1T_ILi32EEENSJ_INS5_IJNSA_ILi32EEENSA_ILi4EEEEEENS5_IJSC_S2O_EEEEEEENS4_39AutoVectorizingCopyWithAssumedAlignmentILi128EEENS4_14SM90_TMA_STOREES2T_S2V_S2V_EEEvvEEEEvNT_6ParamsE --------------------------
	.section	.text._ZN7cutlass13device_kernelINS_4gemm6kernel13GemmUniversalIN4cute5tupleIJiiiiEEENS1_10collective13CollectiveMmaINS1_41MainloopSm100TmaUmmaWarpSpecializedSparseILi13ELi2ELi2ENS5_IJNS4_1CILi2EEENSA_ILi1EEESC_EEEEENS5_IJNSA_ILi256EEENSA_ILi64EEENSA_ILi128EEEEEEaNS5_IJNS4_6LayoutINS5_IJiNS5_IJSB_iEEEiEEENS5_IJlNS5_IJSC_SB_EEElEEEEENSJ_INS5_IJNS5_IJSH_iEEESP_iEEENS5_IJNS5_IJSH_NSA_ILi16384EEEEEENS5_IJSC_lEEElEEEEEEEEaNS5_IJlSC_lEEENS4_8TiledMMAINS4_8MMA_AtomIJNS4_28SM100_MMA_S8_2x1SM_SS_SPARSEIaaiLi256ELi64ELNS4_4UMMA5MajorE0ELS12_0ELNS11_8SaturateE0EEEEEENSJ_INS5_IJSC_SC_SC_EEENS5_IJNSA_ILi0EEES17_S17_EEEEENS5_IJNS4_10UnderscoreES1A_S1A_EEEEENS4_18SM100_TMA_2SM_LOADENS4_14ComposedLayoutINS4_7SwizzleILi2ELi4ELi3EEENS4_25smem_sparse_ptr_flag_bitsILi2ELi8EEENSJ_INS5_IJNS5_IJSC_NSA_ILi8EEEEEENS5_IJSB_SG_EEEEEENS5_IJNS5_IJS17_SH_EEESM_EEEEEEEvNS4_8identityES1D_NS1E_INS1F_ILi3ELi4ELi3EEENS4_18smem_ptr_flag_bitsILi8EEENSJ_INS5_IJS1J_SH_EEENS5_IJSH_SC_EEEEEEEvS1R_EENS_8epilogue10collective18CollectiveEpilogueINS20_23Sm100TmaWarpSpecializedILi4ELi2ELi16ELb1ELb0EEEJNS5_IJSH_SG_SH_EEENS5_IJNSJ_ISH_SC_EENSJ_INSA_ILi16EEESC_EEEEEiNS5_IJSC_llEEEiS2A_NS20_6fusion15FusionCallbacksIS24_NS2B_17LinearCombinationIiiiiLNS_15FloatRoundStyleE2EEES25_S29_JEEENS4_5SM1004TMEM4LOAD26SM100_TMEM_LOAD_32dp32b16xENS4_13SM90_TMA_LOADENS1E_INS1F_ILi2ELi5ELi2EEENS1T_ILi32EEENSJ_INS5_IJNSA_ILi32EEENSA_ILi4EEEEEENS5_IJSC_S2O_EEEEEEENS4_39AutoVectorizingCopyWithAssumedAlignmentILi128EEENS4_14SM90_TMA_STOREES2T_S2V_S2V_EEEvvEEEEvNT_6ParamsE,"ax",@progbits
	.align	128
.text._ZN7cutlass13device_kernelINS_4gemm6kernel13GemmUniversalIN4cute5tupleIJiiiiEEENS1_10collective13CollectiveMmaINS1_41MainloopSm100TmaUmmaWarpSpecializedSparseILi13ELi2ELi2ENS5_IJNS4_1CILi2EEENSA_ILi1EEESC_EEEEENS5_IJNSA_ILi256EEENSA_ILi64EEENSA_ILi128EEEEEEaNS5_IJNS4_6LayoutINS5_IJiNS5_IJSB_iEEEiEEENS5_IJlNS5_IJSC_SB_EEElEEEEENSJ_INS5_IJNS5_IJSH_iEEESP_iEEENS5_IJNS5_IJSH_NSA_ILi16384EEEEEENS5_IJSC_lEEElEEEEEEEEaNS5_IJlSC_lEEENS4_8TiledMMAINS4_8MMA_AtomIJNS4_28SM100_MMA_S8_2x1SM_SS_SPARSEIaaiLi256ELi64ELNS4_4UMMA5MajorE0ELS12_0ELNS11_8SaturateE0EEEEEENSJ_INS5_IJSC_SC_SC_EEENS5_IJNSA_ILi0EEES17_S17_EEEEENS5_IJNS4_10UnderscoreES1A_S1A_EEEEENS4_18SM100_TMA_2SM_LOADENS4_14ComposedLayoutINS4_7SwizzleILi2ELi4ELi3EEENS4_25smem_sparse_ptr_flag_bitsILi2ELi8EEENSJ_INS5_IJNS5_IJSC_NSA_ILi8EEEEEENS5_IJSB_SG_EEEEEENS5_IJNS5_IJS17_SH_EEESM_EEEEEEEvNS4_8identityES1D_NS1E_INS1F_ILi3ELi4ELi3EEENS4_18smem_ptr_flag_bitsILi8EEENSJ_INS5_IJS1J_SH_EEENS5_IJSH_SC_EEEEEEEvS1R_EENS_8epilogue10collective18CollectiveEpilogueINS20_23Sm100TmaWarpSpecializedILi4ELi2ELi16ELb1ELb0EEEJNS5_IJSH_SG_SH_EEENS5_IJNSJ_ISH_SC_EENSJ_INSA_ILi16EEESC_EEEEEiNS5_IJSC_llEEEiS2A_NS20_6fusion15FusionCallbacksIS24_NS2B_17LinearCombinationIiiiiLNS_15FloatRoundStyleE2EEES25_S29_JEEENS4_5SM1004TMEM4LOAD26SM100_TMEM_LOAD_32dp32b16xENS4_13SM90_TMA_LOADENS1E_INS1F_ILi2ELi5ELi2EEENS1T_ILi32EEENSJ_INS5_IJNSA_ILi32EEENSA_ILi4EEEEEENS5_IJSC_S2O_EEEEEEENS4_39AutoVectorizingCopyWithAssumedAlignmentILi128EEENS4_14SM90_TMA_STOREES2T_S2V_S2V_EEEvvEEEEvNT_6ParamsE:
        .type           _ZN7cutlass13device_kernelINS_4gemm6kernel13GemmUniversalIN4cute5tupleIJiiiiEEENS1_10collective13CollectiveMmaINS1_41MainloopSm100TmaUmmaWarpSpecializedSparseILi13ELi2ELi2ENS5_IJNS4_1CILi2EEENSA_ILi1EEESC_EEEEENS5_IJNSA_ILi256EEENSA_ILi64EEENSA_ILi128EEEEEEaNS5_IJNS4_6LayoutINS5_IJiNS5_IJSB_iEEEiEEENS5_IJlNS5_IJSC_SB_EEElEEEEENSJ_INS5_IJNS5_IJSH_iEEESP_iEEENS5_IJNS5_IJSH_NSA_ILi16384EEEEEENS5_IJSC_lEEElEEEEEEEEaNS5_IJlSC_lEEENS4_8TiledMMAINS4_8MMA_AtomIJNS4_28SM100_MMA_S8_2x1SM_SS_SPARSEIaaiLi256ELi64ELNS4_4UMMA5MajorE0ELS12_0ELNS11_8SaturateE0EEEEEENSJ_INS5_IJSC_SC_SC_EEENS5_IJNSA_ILi0EEES17_S17_EEEEENS5_IJNS4_10UnderscoreES1A_S1A_EEEEENS4_18SM100_TMA_2SM_LOADENS4_14ComposedLayoutINS4_7SwizzleILi2ELi4ELi3EEENS4_25smem_sparse_ptr_flag_bitsILi2ELi8EEENSJ_INS5_IJNS5_IJSC_NSA_ILi8EEEEEENS5_IJSB_SG_EEEEEENS5_IJNS5_IJS17_SH_EEESM_EEEEEEEvNS4_8identityES1D_NS1E_INS1F_ILi3ELi4ELi3EEENS4_18smem_ptr_flag_bitsILi8EEENSJ_INS5_IJS1J_SH_EEENS5_IJSH_SC_EEEEEEEvS1R_EENS_8epilogue10collective18CollectiveEpilogueINS20_23Sm100TmaWarpSpecializedILi4ELi2ELi16ELb1ELb0EEEJNS5_IJSH_SG_SH_EEENS5_IJNSJ_ISH_SC_EENSJ_INSA_ILi16EEESC_EEEEEiNS5_IJSC_llEEEiS2A_NS20_6fusion15FusionCallbacksIS24_NS2B_17LinearCombinationIiiiiLNS_15FloatRoundStyleE2EEES25_S29_JEEENS4_5SM1004TMEM4LOAD26SM100_TMEM_LOAD_32dp32b16xENS4_13SM90_TMA_LOADENS1E_INS1F_ILi2ELi5ELi2EEENS1T_ILi32EEENSJ_INS5_IJNSA_ILi32EEENSA_ILi4EEEEEENS5_IJSC_S2O_EEEEEEENS4_39AutoVectorizingCopyWithAssumedAlignmentILi128EEENS4_14SM90_TMA_STOREES2T_S2V_S2V_EEEvvEEEEvNT_6ParamsE,@function
        .size           _ZN7cutlass13device_kernelINS_4gemm6kernel13GemmUniversalIN4cute5tupleIJiiiiEEENS1_10collective13CollectiveMmaINS1_41MainloopSm100TmaUmmaWarpSpecializedSparseILi13ELi2ELi2ENS5_IJNS4_1CILi2EEENSA_ILi1EEESC_EEEEENS5_IJNSA_ILi256EEENSA_ILi64EEENSA_ILi128EEEEEEaNS5_IJNS4_6LayoutINS5_IJiNS5_IJSB_iEEEiEEENS5_IJlNS5_IJSC_SB_EEElEEEEENSJ_INS5_IJNS5_IJSH_iEEESP_iEEENS5_IJNS5_IJSH_NSA_ILi16384EEEEEENS5_IJSC_lEEElEEEEEEEEaNS5_IJlSC_lEEENS4_8TiledMMAINS4_8MMA_AtomIJNS4_28SM100_MMA_S8_2x1SM_SS_SPARSEIaaiLi256ELi64ELNS4_4UMMA5MajorE0ELS12_0ELNS11_8SaturateE0EEEEEENSJ_INS5_IJSC_SC_SC_EEENS5_IJNSA_ILi0EEES17_S17_EEEEENS5_IJNS4_10UnderscoreES1A_S1A_EEEEENS4_18SM100_TMA_2SM_LOADENS4_14ComposedLayoutINS4_7SwizzleILi2ELi4ELi3EEENS4_25smem_sparse_ptr_flag_bitsILi2ELi8EEENSJ_INS5_IJNS5_IJSC_NSA_ILi8EEEEEENS5_IJSB_SG_EEEEEENS5_IJNS5_IJS17_SH_EEESM_EEEEEEEvNS4_8identityES1D_NS1E_INS1F_ILi3ELi4ELi3EEENS4_18smem_ptr_flag_bitsILi8EEENSJ_INS5_IJS1J_SH_EEENS5_IJSH_SC_EEEEEEEvS1R_EENS_8epilogue10collective18CollectiveEpilogueINS20_23Sm100TmaWarpSpecializedILi4ELi2ELi16ELb1ELb0EEEJNS5_IJSH_SG_SH_EEENS5_IJNSJ_ISH_SC_EENSJ_INSA_ILi16EEESC_EEEEEiNS5_IJSC_llEEEiS2A_NS20_6fusion15FusionCallbacksIS24_NS2B_17LinearCombinationIiiiiLNS_15FloatRoundStyleE2EEES25_S29_JEEENS4_5SM1004TMEM4LOAD26SM100_TMEM_LOAD_32dp32b16xENS4_13SM90_TMA_LOADENS1E_INS1F_ILi2ELi5ELi2EEENS1T_ILi32EEENSJ_INS5_IJNSA_ILi32EEENSA_ILi4EEEEEENS5_IJSC_S2O_EEEEEEENS4_39AutoVectorizingCopyWithAssumedAlignmentILi128EEENS4_14SM90_TMA_STOREES2T_S2V_S2V_EEEvvEEEEvNT_6ParamsE,(.L_x_208 - _ZN7cutlass13device_kernelINS_4gemm6kernel13GemmUniversalIN4cute5tupleIJiiiiEEENS1_10collective13CollectiveMmaINS1_41MainloopSm100TmaUmmaWarpSpecializedSparseILi13ELi2ELi2ENS5_IJNS4_1CILi2EEENSA_ILi1EEESC_EEEEENS5_IJNSA_ILi256EEENSA_ILi64EEENSA_ILi128EEEEEEaNS5_IJNS4_6LayoutINS5_IJiNS5_IJSB_iEEEiEEENS5_IJlNS5_IJSC_SB_EEElEEEEENSJ_INS5_IJNS5_IJSH_iEEESP_iEEENS5_IJNS5_IJSH_NSA_ILi16384EEEEEENS5_IJSC_lEEElEEEEEEEEaNS5_IJlSC_lEEENS4_8TiledMMAINS4_8MMA_AtomIJNS4_28SM100_MMA_S8_2x1SM_SS_SPARSEIaaiLi256ELi64ELNS4_4UMMA5MajorE0ELS12_0ELNS11_8SaturateE0EEEEEENSJ_INS5_IJSC_SC_SC_EEENS5_IJNSA_ILi0EEES17_S17_EEEEENS5_IJNS4_10UnderscoreES1A_S1A_EEEEENS4_18SM100_TMA_2SM_LOADENS4_14ComposedLayoutINS4_7SwizzleILi2ELi4ELi3EEENS4_25smem_sparse_ptr_flag_bitsILi2ELi8EEENSJ_INS5_IJNS5_IJSC_NSA_ILi8EEEEEENS5_IJSB_SG_EEEEEENS5_IJNS5_IJS17_SH_EEESM_EEEEEEEvNS4_8identityES1D_NS1E_INS1F_ILi3ELi4ELi3EEENS4_18smem_ptr_flag_bitsILi8EEENSJ_INS5_IJS1J_SH_EEENS5_IJSH_SC_EEEEEEEvS1R_EENS_8epilogue10collective18CollectiveEpilogueINS20_23Sm100TmaWarpSpecializedILi4ELi2ELi16ELb1ELb0EEEJNS5_IJSH_SG_SH_EEENS5_IJNSJ_ISH_SC_EENSJ_INSA_ILi16EEESC_EEEEEiNS5_IJSC_llEEEiS2A_NS20_6fusion15FusionCallbacksIS24_NS2B_17LinearCombinationIiiiiLNS_15FloatRoundStyleE2EEES25_S29_JEEENS4_5SM1004TMEM4LOAD26SM100_TMEM_LOAD_32dp32b16xENS4_13SM90_TMA_LOADENS1E_INS1F_ILi2ELi5ELi2EEENS1T_ILi32EEENSJ_INS5_IJNSA_ILi32EEENSA_ILi4EEEEEENS5_IJSC_S2O_EEEEEEENS4_39AutoVectorizingCopyWithAssumedAlignmentILi128EEENS4_14SM90_TMA_STOREES2T_S2V_S2V_EEEvvEEEEvNT_6ParamsE)
        .other          _ZN7cutlass13device_kernelINS_4gemm6kernel13GemmUniversalIN4cute5tupleIJiiiiEEENS1_10collective13CollectiveMmaINS1_41MainloopSm100TmaUmmaWarpSpecializedSparseILi13ELi2ELi2ENS5_IJNS4_1CILi2EEENSA_ILi1EEESC_EEEEENS5_IJNSA_ILi256EEENSA_ILi64EEENSA_ILi128EEEEEEaNS5_IJNS4_6LayoutINS5_IJiNS5_IJSB_iEEEiEEENS5_IJlNS5_IJSC_SB_EEElEEEEENSJ_INS5_IJNS5_IJSH_iEEESP_iEEENS5_IJNS5_IJSH_NSA_ILi16384EEEEEENS5_IJSC_lEEElEEEEEEEEaNS5_IJlSC_lEEENS4_8TiledMMAINS4_8MMA_AtomIJNS4_28SM100_MMA_S8_2x1SM_SS_SPARSEIaaiLi256ELi64ELNS4_4UMMA5MajorE0ELS12_0ELNS11_8SaturateE0EEEEEENSJ_INS5_IJSC_SC_SC_EEENS5_IJNSA_ILi0EEES17_S17_EEEEENS5_IJNS4_10UnderscoreES1A_S1A_EEEEENS4_18SM100_TMA_2SM_LOADENS4_14ComposedLayoutINS4_7SwizzleILi2ELi4ELi3EEENS4_25smem_sparse_ptr_flag_bitsILi2ELi8EEENSJ_INS5_IJNS5_IJSC_NSA_ILi8EEEEEENS5_IJSB_SG_EEEEEENS5_IJNS5_IJS17_SH_EEESM_EEEEEEEvNS4_8identityES1D_NS1E_INS1F_ILi3ELi4ELi3EEENS4_18smem_ptr_flag_bitsILi8EEENSJ_INS5_IJS1J_SH_EEENS5_IJSH_SC_EEEEEEEvS1R_EENS_8epilogue10collective18CollectiveEpilogueINS20_23Sm100TmaWarpSpecializedILi4ELi2ELi16ELb1ELb0EEEJNS5_IJSH_SG_SH_EEENS5_IJNSJ_ISH_SC_EENSJ_INSA_ILi16EEESC_EEEEEiNS5_IJSC_llEEEiS2A_NS20_6fusion15FusionCallbacksIS24_NS2B_17LinearCombinationIiiiiLNS_15FloatRoundStyleE2EEES25_S29_JEEENS4_5SM1004TMEM4LOAD26SM100_TMEM_LOAD_32dp32b16xENS4_13SM90_TMA_LOADENS1E_INS1F_ILi2ELi5ELi2EEENS1T_ILi32EEENSJ_INS5_IJNSA_ILi32EEENSA_ILi4EEEEEENS5_IJSC_S2O_EEEEEEENS4_39AutoVectorizingCopyWithAssumedAlignmentILi128EEENS4_14SM90_TMA_STOREES2T_S2V_S2V_EEEvvEEEEvNT_6ParamsE,@"STO_CUDA_ENTRY STV_DEFAULT"
_ZN7cutlass13device_kernelINS_4gemm6kernel13GemmUniversalIN4cute5tupleIJiiiiEEENS1_10collective13CollectiveMmaINS1_41MainloopSm100TmaUmmaWarpSpecializedSparseILi13ELi2ELi2ENS5_IJNS4_1CILi2EEENSA_ILi1EEESC_EEEEENS5_IJNSA_ILi256EEENSA_ILi64EEENSA_ILi128EEEEEEaNS5_IJNS4_6LayoutINS5_IJiNS5_IJSB_iEEEiEEENS5_IJlNS5_IJSC_SB_EEElEEEEENSJ_INS5_IJNS5_IJSH_iEEESP_iEEENS5_IJNS5_IJSH_NSA_ILi16384EEEEEENS5_IJSC_lEEElEEEEEEEEaNS5_IJlSC_lEEENS4_8TiledMMAINS4_8MMA_AtomIJNS4_28SM100_MMA_S8_2x1SM_SS_SPARSEIaaiLi256ELi64ELNS4_4UMMA5MajorE0ELS12_0ELNS11_8SaturateE0EEEEEENSJ_INS5_IJSC_SC_SC_EEENS5_IJNSA_ILi0EEES17_S17_EEEEENS5_IJNS4_10UnderscoreES1A_S1A_EEEEENS4_18SM100_TMA_2SM_LOADENS4_14ComposedLayoutINS4_7SwizzleILi2ELi4ELi3EEENS4_25smem_sparse_ptr_flag_bitsILi2ELi8EEENSJ_INS5_IJNS5_IJSC_NSA_ILi8EEEEEENS5_IJSB_SG_EEEEEENS5_IJNS5_IJS17_SH_EEESM_EEEEEEEvNS4_8identityES1D_NS1E_INS1F_ILi3ELi4ELi3EEENS4_18smem_ptr_flag_bitsILi8EEENSJ_INS5_IJS1J_SH_EEENS5_IJSH_SC_EEEEEEEvS1R_EENS_8epilogue10collective18CollectiveEpilogueINS20_23Sm100TmaWarpSpecializedILi4ELi2ELi16ELb1ELb0EEEJNS5_IJSH_SG_SH_EEENS5_IJNSJ_ISH_SC_EENSJ_INSA_ILi16EEESC_EEEEEiNS5_IJSC_llEEEiS2A_NS20_6fusion15FusionCallbacksIS24_NS2B_17LinearCombinationIiiiiLNS_15FloatRoundStyleE2EEES25_S29_JEEENS4_5SM1004TMEM4LOAD26SM100_TMEM_LOAD_32dp32b16xENS4_13SM90_TMA_LOADENS1E_INS1F_ILi2ELi5ELi2EEENS1T_ILi32EEENSJ_INS5_IJNSA_ILi32EEENSA_ILi4EEEEEENS5_IJSC_S2O_EEEEEEENS4_39AutoVectorizingCopyWithAssumedAlignmentILi128EEENS4_14SM90_TMA_STOREES2T_S2V_S2V_EEEvvEEEEvNT_6ParamsE:
[----:B------:R-:W1:Y:S01]  /*0000*/  LDC R1, c[0x0][0x37c] ;  /* 0x0000df00ff017b82 */ /* 0x000e620000000800 */
[----:B------:R-:W2:Y:S01]  /*0010*/  S2R R72, SR_TID.X ;  /* 0x0000000000487919 */ /* 0x000ea20000002100 */
[----:B------:R-:W3:Y:S06]  /*0020*/  LDCU.64 UR6, c[0x0][0xa90] ;  /* 0x00015200ff0677ac */ /* 0x000eec0008000a00 */
[----:B------:R-:W4:Y:S01]  /*0030*/  S2UR UR37, SR_CgaCtaId ;  /* 0x00000000002579c3 */ /* 0x000f220000008800 */
[----:B------:R-:W-:Y:S02]  /*0040*/  PRMT R59, RZ, 0x7610, R59 ;  /* 0x00007610ff3b7816 */ /* 0x000fe4000000003b */
[----:B------:R-:W-:Y:S01]  /*0050*/  ELECT P4, URZ, PT ;  /* 0x0000000000ff782f */ /* 0x000fe20003880000 */
[----:B------:R-:W1:Y:S01]  /*0060*/  LDCU.64 UR38, c[0x0][0x358] ;  /* 0x00006b00ff2677ac */ /* 0x000e620008000a00 */
[----:B---3--:R-:W-:-:S04]  /*0070*/  UISETP.NE.U32.AND UP0, UPT, UR6, URZ, UPT ;  /* 0x000000ff0600728c */ /* 0x008fc8000bf05070 */
[----:B------:R-:W-:Y:S02]  /*0080*/  UISETP.NE.AND.EX UP0, UPT, UR7, URZ, UPT, UP0 ;  /* 0x000000ff0700728c */ /* 0x000fe4000bf05300 */
[----:B----4-:R-:W-:Y:S02]  /*0090*/  ULOP3.LUT UR4, UR37, 0x1, URZ, 0xc0, !UPT ;  /* 0x0000000125047892 */ /* 0x010fe4000f8ec0ff */
[----:B------:R-:W-:Y:S01]  /*00a0*/  ULOP3.LUT UR5, UR37, 0x1, URZ, 0x3c, !UPT ;  /* 0x0000000125057892 */ /* 0x000fe2000f8e3cff */
[----:B--2---:R-:W-:-:S05]  /*00b0*/  SHF.R.U32.HI R63, RZ, 0x5, R72 ;  /* 0x00000005ff3f7819 */ /* 0x004fca0000011648 */
[----:B------:R-:W2:Y:S02]  /*00c0*/  SHFL.IDX PT, R0, R63, RZ, 0x1f ;  /* 0x00001fff3f007589 */ /* 0x000ea400000e0000 */
[----:B--2---:R-:W-:Y:S01]  /*00d0*/  R2UR UR10, R0 ;  /* 0x00000000000a72ca */ /* 0x004fe200000e0000 */
[----:B-1----:R-:W-:-:S14]  /*00e0*/  BRA.U UP0, `(.L_x_0) ;  /* 0x00000001002c7547 */ /* 0x002fdc000b800000 */
[----:B------:R-:W1:Y:S02]  /*00f0*/  LDCU.64 UR8, c[0x0][0xa88] ;  /* 0x00015100ff0877ac */ /* 0x000e640008000a00 */
[----:B-1----:R-:W-:-:S04]  /*0100*/  UISETP.NE.U32.AND UP0, UPT, UR8, URZ, UPT ;  /* 0x000000ff0800728c */ /* 0x002fc8000bf05070 */
[----:B------:R-:W-:-:S09]  /*0110*/  UISETP.NE.AND.EX UP0, UPT, UR9, URZ, UPT, UP0 ;  /* 0x000000ff0900728c */ /* 0x000fd2000bf05300 */
[----:B------:R-:W-:Y:S05]  /*0120*/  BRA.U !UP0, `(.L_x_1) ;  /* 0x0000000108107547 */ /* 0x000fea000b800000 */
[----:B------:R-:W1:Y:S02]  /*0130*/  LDC.64 R34, c[0x0][0xa88] ;  /* 0x0002a200ff227b82 */ /* 0x000e640000000a00 */
[----:B-1----:R1:W5:Y:S01]  /*0140*/  LDG.E R34, desc[UR38][R34.64] ;  /* 0x0000002622227981 */ /* 0x002362000c1e1900 */
[----:B------:R-:W-:Y:S01]  /*0150*/  HFMA2 R59, -RZ, RZ, 0, 5.9604644775390625e-08 ;  /* 0x00000001ff3b7431 */ /* 0x000fe200000001ff */
[----:B------:R-:W-:Y:S05]  /*0160*/  BRA `(.L_x_0) ;  /* 0x00000000000c7947 */ /* 0x000fea0003800000 */
.L_x_1:
[----:B------:R-:W1:Y:S01]  /*0170*/  LDCU UR8, c[0x0][0xa80] ;  /* 0x00015000ff0877ac */ /* 0x000e620008000800 */
[----:B------:R-:W-:Y:S01]  /*0180*/  HFMA2 R59, -RZ, RZ, 0, 5.9604644775390625e-08 ;  /* 0x00000001ff3b7431 */ /* 0x000fe200000001ff */
[----:B-1----:R-:W-:-:S07]  /*0190*/  MOV R34, UR8 ;  /* 0x0000000800227c02 */ /* 0x002fce0008000f00 */
.L_x_0:
[----:B------:R-:W2:Y:S02]  /*01a0*/  LDCU.64 UR8, c[0x0][0xab0] ;  /* 0x00015600ff0877ac */ /* 0x000ea40008000a00 */
[----:B--2---:R-:W-:-:S04]  /*01b0*/  UISETP.NE.U32.AND UP0, UPT, UR8, URZ, UPT ;  /* 0x000000ff0800728c */ /* 0x004fc8000bf05070 */
[----:B------:R-:W-:-:S09]  /*01c0*/  UISETP.NE.AND.EX UP0, UPT, UR9, URZ, UPT, UP0 ;  /* 0x000000ff0900728c */ /* 0x000fd2000bf05300 */
[----:B------:R-:W-:Y:S05]  /*01d0*/  BRA.U UP0, `(.L_x_2) ;  /* 0x0000000100247547 */ /* 0x000fea000b800000 */
[----:B------:R-:W2:Y:S02]  /*01e0*/  LDCU.64 UR8, c[0x0][0xaa8] ;  /* 0x00015500ff0877ac */ /* 0x000ea40008000a00 */
[----:B--2---:R-:W-:-:S04]  /*01f0*/  UISETP.NE.U32.AND UP0, UPT, UR8, URZ, UPT ;  /* 0x000000ff0800728c */ /* 0x004fc8000bf05070 */
[----:B------:R-:W-:-:S09]  /*0200*/  UISETP.NE.AND.EX UP0, UPT, UR9, URZ, UPT, UP0 ;  /* 0x000000ff0900728c */ /* 0x000fd2000bf05300 */
[----:B------:R-:W-:Y:S05]  /*0210*/  BRA.U !UP0, `(.L_x_3) ;  /* 0x00000001080c7547 */ /* 0x000fea000b800000 */
[----:B------:R-:W2:Y:S02]  /*0220*/  LDC.64 R32, c[0x0][0xaa8] ;  /* 0x0002aa00ff207b82 */ /* 0x000ea40000000a00 */
[----:B--2---:R2:W5:Y:S01]  /*0230*/  LDG.E R32, desc[UR38][R32.64] ;  /* 0x0000002620207981 */ /* 0x004562000c1e1900 */
[----:B------:R-:W-:Y:S05]  /*0240*/  BRA `(.L_x_2) ;  /* 0x0000000000087947 */ /* 0x000fea0003800000 */
.L_x_3:
[----:B------:R-:W2:Y:S02]  /*0250*/  LDCU UR8, c[0x0][0xaa0] ;  /* 0x00015400ff0877ac */ /* 0x000ea40008000800 */
[----:B--2---:R-:W-:Y:S02]  /*0260*/  MOV R32, UR8 ;  /* 0x0000000800207c02 */ /* 0x004fe40008000f00 */
.L_x_2:
[----:B------:R-:W-:Y:S01]  /*0270*/  IMAD.U32 R0, RZ, RZ, UR10 ;  /* 0x0000000aff007e24 */ /* 0x000fe2000f8e00ff */
[----:B------:R-:W-:Y:S04]  /*0280*/  BSSY.RECONVERGENT B0, `(.L_x_4) ;  /* 0x000000f000007945 */ /* 0x000fe80003800200 */
[C---:B------:R-:W-:Y:S02]  /*0290*/  ISETP.NE.OR P1, PT, R0.reuse, 0x1, !P4 ;  /* 0x000000010000780c */ /* 0x040fe40006725670 */
[----:B------:R-:W-:-:S11]  /*02a0*/  ISETP.NE.OR P0, PT, R0, 0x3, !P4 ;  /* 0x000000030000780c */ /* 0x000fd60006705670 */
[----:B------:R-:W-:Y:S05]  /*02b0*/  @P1 BRA `(.L_x_5) ;  /* 0x00000000002c1947 */ /* 0x000fea0003800000 */
[----:B------:R-:W3:Y:S02]  /*02c0*/  LDCU.64 UR8, c[0x0][0x348] ;  /* 0x00006900ff0877ac */ /* 0x000ee40008000a00 */
[----:B---3--:R-:W-:Y:S02]  /*02d0*/  UIADD3 UR14, UP2, UPT, UR8, 0x80, URZ ;  /* 0x00000080080e7890 */ /* 0x008fe4000ff5e0ff */
[----:B------:R-:W-:Y:S02]  /*02e0*/  UIADD3 UR12, UP1, UPT, UR8, 0x280, URZ ;  /* 0x00000280080c7890 */ /* 0x000fe4000ff3e0ff */
[----:B------:R-:W-:Y:S02]  /*02f0*/  UIADD3 UR8, UP0, UPT, UR8, 0x180, URZ ;  /* 0x0000018008087890 */ /* 0x000fe4000ff1e0ff */
[----:B------:R-:W-:Y:S02]  /*0300*/  UIADD3.X UR15, UPT, UPT, URZ, UR9, URZ, UP2, !UPT ;  /* 0x00000009ff0f7290 */ /* 0x000fe400097fe4ff */
[----:B------:R-:W-:-:S02]  /*0310*/  UIADD3.X UR13, UPT, UPT, URZ, UR9, URZ, UP1, !UPT ;  /* 0x00000009ff0d7290 */ /* 0x000fc40008ffe4ff */
[----:B------:R-:W-:-:S05]  /*0320*/  UIADD3.X UR9, UPT, UPT, URZ, UR9, URZ, UP0, !UPT ;  /* 0x00000009ff097290 */ /* 0x000fca00087fe4ff */
[----:B------:R3:W-:Y:S02]  /*0330*/  UTMACCTL.PF [UR14] ;  /* 0x000000000e0079b9 */ /* 0x0007e40008040000 */
[----:B------:R3:W-:Y:S02]  /*0340*/  UTMACCTL.PF [UR12] ;  /* 0x000000000c0079b9 */ /* 0x0007e40008040000 */
[----:B------:R3:W-:Y:S02]  /*0350*/  UTMACCTL.PF [UR8] ;  /* 0x00000000080079b9 */ /* 0x0007e40008040000 */
[----:B---3--:R-:W-:Y:S01]  /*0360*/  NOP ;  /* 0x0000000000007918 */ /* 0x008fe20000000000 */
.L_x_5:
[----:B------:R-:W-:Y:S05]  /*0370*/  BSYNC.RECONVERGENT B0 ;  /* 0x0000000000007941 */ /* 0x000fea0003800200 */
.L_x_4:
[----:B------:R-:W-:Y:S04]  /*0380*/  BSSY.RECONVERGENT B0, `(.L_x_6) ;  /* 0x000000a000007945 */ /* 0x000fe80003800200 */
[----:B------:R-:W-:Y:S05]  /*0390*/  @P0 BRA `(.L_x_7) ;  /* 0x0000000000200947 */ /* 0x000fea0003800000 */
[----:B------:R-:W3:Y:S02]  /*03a0*/  LDCU.64 UR8, c[0x0][0x348] ;  /* 0x00006900ff0877ac */ /* 0x000ee40008000a00 */
[----:B---3--:R-:W-:Y:S02]  /*03b0*/  UIADD3 UR12, UP1, UPT, UR8, 0x780, URZ ;  /* 0x00000780080c7890 */ /* 0x008fe4000ff3e0ff */
[----:B------:R-:W-:Y:S02]  /*03c0*/  UIADD3 UR8, UP0, UPT, UR8, 0x880, URZ ;  /* 0x0000088008087890 */ /* 0x000fe4000ff1e0ff */
[----:B------:R-:W-:Y:S02]  /*03d0*/  UIADD3.X UR13, UPT, UPT, URZ, UR9, URZ, UP1, !UPT ;  /* 0x00000009ff0d7290 */ /* 0x000fe40008ffe4ff */
[----:B------:R-:W-:-:S07]  /*03e0*/  UIADD3.X UR9, UPT, UPT, URZ, UR9, URZ, UP0, !UPT ;  /* 0x00000009ff097290 */ /* 0x000fce00087fe4ff */
[----:B------:R3:W-:Y:S02]  /*03f0*/  UTMACCTL.PF [UR12] ;  /* 0x000000000c0079b9 */ /* 0x0007e40008040000 */
[----:B------:R3:W-:Y:S02]  /*0400*/  UTMACCTL.PF [UR8] ;  /* 0x00000000080079b9 */ /* 0x0007e40008040000 */
[----:B---3--:R-:W-:Y:S01]  /*0410*/  NOP ;  /* 0x0000000000007918 */ /* 0x008fe20000000000 */
.L_x_7:
[----:B------:R-:W-:Y:S05]  /*0420*/  BSYNC.RECONVERGENT B0 ;  /* 0x0000000000007941 */ /* 0x000fea0003800200 */
.L_x_6:
[----:B------:R-:W3:Y:S01]  /*0430*/  LDCU.64 UR8, c[0x0][0xa88] ;  /* 0x00015100ff0877ac */ /* 0x000ee20008000a00 */
[----:B------:R-:W-:Y:S02]  /*0440*/  UISETP.EQ.U32.AND UP1, UPT, UR6, URZ, UPT ;  /* 0x000000ff0600728c */ /* 0x000fe4000bf22070 */
[----:B------:R-:W-:Y:S02]  /*0450*/  UPLOP3.LUT UP5, UPT, UPT, UPT, UPT, 0x80, 0x8 ;  /* 0x000000000008789c */ /* 0x000fe40003faf070 */
[----:B---3--:R-:W-:-:S04]  /*0460*/  UISETP.NE.U32.AND UP0, UPT, UR8, URZ, UPT ;  /* 0x000000ff0800728c */ /* 0x008fc8000bf05070 */
[----:B------:R-:W-:-:S04]  /*0470*/  UISETP.NE.AND.EX UP0, UPT, UR9, URZ, UPT, UP0 ;  /* 0x000000ff0900728c */ /* 0x000fc8000bf05300 */
[----:B------:R-:W-:-:S04]  /*0480*/  UISETP.EQ.OR.EX UP2, UPT, UR7, URZ, !UP0, UP1 ;  /* 0x000000ff0700728c */ /* 0x000fc8000c742710 */
[----:B------:R-:W-:-:S05]  /*0490*/  UP2UR UR50, UPR, URZ, 0x4 ;  /* 0x00000004ff327883 */ /* 0x000fca0008000000 */
[----:B------:R-:W-:Y:S07]  /*04a0*/  BRA.U !UP2, `(.L_x_8) ;  /* 0x000000010a207547 */ /* 0x000fee000b800000 */
[----:B-----5:R-:W-:Y:S01]  /*04b0*/  R2UR UR8, R34 ;  /* 0x00000000220872ca */ /* 0x020fe200000e0000 */
[----:B------:R-:W-:Y:S02]  /*04c0*/  UISETP.NE.U32.AND UP2, UPT, UR6, URZ, UPT ;  /* 0x000000ff0600728c */ /* 0x000fe4000bf45070 */
[----:B------:R-:W-:Y:S02]  /*04d0*/  USEL UR6, URZ, 0xffffffff, UP0 ;  /* 0xffffffffff067887 */ /* 0x000fe40008000000 */
[----:B------:R-:W-:-:S08]  /*04e0*/  UISETP.NE.AND.EX UP2, UPT, UR7, URZ, UPT, UP2 ;  /* 0x000000ff0700728c */ /* 0x000fd0000bf45320 */
[----:B------:R-:W-:-:S04]  /*04f0*/  UISETP.NE.AND UP1, UPT, UR8, URZ, UPT ;  /* 0x000000ff0800728c */ /* 0x000fc8000bf25270 */
[----:B------:R-:W-:-:S04]  /*0500*/  @!UP2 USEL UR6, URZ, 0xffffffff, UP1 ;  /* 0xffffffffff06a887 */ /* 0x000fc80008800000 */
[----:B------:R-:W-:-:S04]  /*0510*/  ULOP3.LUT UR6, UR6, 0x1, URZ, 0xc0, !UPT ;  /* 0x0000000106067892 */ /* 0x000fc8000f8ec0ff */
[----:B------:R-:W-:Y:S02]  /*0520*/  UISETP.NE.U32.AND UP5, UPT, UR6, 0x1, UPT ;  /* 0x000000010600788c */ /* 0x000fe4000bfa5070 */
.L_x_8:
[----:B------:R-:W3:Y:S02]  /*0530*/  SHFL.IDX PT, R0, R63, RZ, 0x1f ;  /* 0x00001fff3f007589 */ /* 0x000ee400000e0000 */
[----:B---3--:R-:W-:-:S13]  /*0540*/  ISETP.NE.AND P0, PT, R0, RZ, PT ;  /* 0x000000ff0000720c */ /* 0x008fda0003f05270 */
[----:B------:R-:W-:Y:S05]  /*0550*/  @P0 BRA `(.L_x_9) ;  /* 0x0000000000980947 */ /* 0x000fea0003800000 */
[----:B------:R-:W-:Y:S01]  /*0560*/  ELECT P0, URZ, PT ;  /* 0x0000000000ff782f */ /* 0x000fe20003800000 */
[----:B------:R-:W-:-:S12]  /*0570*/  BSSY.RECONVERGENT B0, `(.L_x_9) ;  /* 0x0000024000007945 */ /* 0x000fd80003800200 */
[----:B------:R-:W-:Y:S05]  /*0580*/  @!P0 BRA `(.L_x_10) ;  /* 0x0000000000888947 */ /* 0x000fea0003800000 */
[----:B------:R-:W-:Y:S01]  /*0590*/  UMOV UR7, 0x400 ;  /* 0x0000040000077882 */ /* 0x000fe20000000000 */
[----:B------:R-:W-:Y:S01]  /*05a0*/  UMOV UR6, 0x1 ;  /* 0x0000000100067882 */ /* 0x000fe20000000000 */
[----:B------:R-:W-:Y:S02]  /*05b0*/  ULEA UR7, UR37, UR7, 0x18 ;  /* 0x0000000725077291 */ /* 0x000fe4000f8ec0ff */
[----:B------:R-:W-:-:S04]  /*05c0*/  UIADD3 UR8, UPT, UPT, -UR6, 0x100000, URZ ;  /* 0x0010000006087890 */ /* 0x000fc8000fffe1ff */
[----:B------:R-:W-:Y:S02]  /*05d0*/  USHF.L.U32 UR9, UR8, 0xb, URZ ;  /* 0x0000000b08097899 */ /* 0x000fe400080006ff */
[----:B------:R-:W-:Y:S01]  /*05e0*/  USHF.L.U32 UR8, UR8, 0x1, URZ ;  /* 0x0000000108087899 */ /* 0x000fe200080006ff */
[----:B------:R-:W3:Y:S11]  /*05f0*/  FENCE.VIEW.ASYNC.S ;  /* 0x00000000000073c6 */ /* 0x000ef60000000000 */
[----:B---3--:R3:W4:Y:S01]  /*0600*/  SYNCS.EXCH.64 URZ, [UR7], UR8 ;  /* 0x0000000807ff75b2 */ /* 0x0087220008000100 */
[----:B------:R3:W1:Y:S01]  /*0610*/  SYNCS.EXCH.64 URZ, [UR7+0x68], UR8 ;  /* 0x0000680807ff75b2 */ /* 0x0006620008000100 */
        /* <DEDUP_REMOVED lines=23> */
[----:B------:R3:W1:Y:S02]  /*0790*/  SYNCS.EXCH.64 URZ, [UR7+0xc8], UR8 ;  /* 0x0000c80807ff75b2 */ /* 0x0006640008000100 */
[----:B---34-:R-:W-:Y:S01]  /*07a0*/  NOP ;  /* 0x0000000000007918 */ /* 0x018fe20000000000 */
.L_x_10:
[----:B------:R-:W-:Y:S05]  /*07b0*/  BSYNC.RECONVERGENT B0 ;  /* 0x0000000000007941 */ /* 0x000fea0003800200 */
.L_x_9:
[----:B------:R-:W3:Y:S01]  /*07c0*/  SHFL.IDX PT, R0, R63, RZ, 0x1f ;  /* 0x00001fff3f007589 */ /* 0x000ee200000e0000 */
[----:B------:R-:W-:Y:S01]  /*07d0*/  NOP ;  /* 0x0000000000007918 */ /* 0x000fe20000000000 */
[----:B---3--:R-:W-:-:S13]  /*07e0*/  ISETP.NE.AND P0, PT, R0, 0x1, PT ;  /* 0x000000010000780c */ /* 0x008fda0003f05270 */
[----:B------:R-:W-:Y:S05]  /*07f0*/  @P0 BRA `(.L_x_11) ;  /* 0x0000000000540947 */ /* 0x000fea0003800000 */
[----:B------:R-:W-:Y:S01]  /*0800*/  UMOV UR8, 0x400 ;  /* 0x0000040000087882 */ /* 0x000fe20000000000 */
[----:B------:R-:W-:Y:S01]  /*0810*/  UMOV UR7, 0x20 ;  /* 0x0000002000077882 */ /* 0x000fe20000000000 */
[----:B------:R-:W-:Y:S01]  /*0820*/  UMOV UR6, 0x80 ;  /* 0x0000008000067882 */ /* 0x000fe20000000000 */
[----:B------:R-:W-:Y:S02]  /*0830*/  ULEA UR8, UR37, UR8, 0x18 ;  /* 0x0000000825087291 */ /* 0x000fe4000f8ec0ff */
[----:B------:R-:W-:-:S04]  /*0840*/  UIADD3 UR12, UPT, UPT, -UR7, 0x100000, URZ ;  /* 0x00100000070c7890 */ /* 0x000fc8000fffe1ff */
[----:B------:R-:W-:Y:S02]  /*0850*/  USHF.L.U32 UR13, UR12, 0xb, URZ ;  /* 0x0000000b0c0d7899 */ /* 0x000fe400080006ff */
[----:B------:R-:W-:Y:S02]  /*0860*/  USHF.L.U32 UR12, UR12, 0x1, URZ ;  /* 0x000000010c0c7899 */ /* 0x000fe400080006ff */
[----:B------:R-:W-:-:S04]  /*0870*/  UIADD3 UR6, UPT, UPT, -UR6, 0x100000, URZ ;  /* 0x0010000006067890 */ /* 0x000fc8000fffe1ff */
[----:B------:R-:W-:Y:S02]  /*0880*/  USHF.L.U32 UR7, UR6, 0xb, URZ ;  /* 0x0000000b06077899 */ /* 0x000fe400080006ff */
[----:B------:R-:W-:Y:S01]  /*0890*/  USHF.L.U32 UR6, UR6, 0x1, URZ ;  /* 0x0000000106067899 */ /* 0x000fe200080006ff */
[----:B------:R-:W-:Y:S01]  /*08a0*/  ELECT P0, URZ, PT ;  /* 0x0000000000ff782f */ /* 0x000fe20003800000 */
[----:B------:R-:W3:Y:S02]  /*08b0*/  FENCE.VIEW.ASYNC.S ;  /* 0x00000000000073c6 */ /* 0x000ee40000000000 */
[----:B---3--:R3:W4:Y:S08]  /*08c0*/  SYNCS.EXCH.64 URZ, [UR8+0xd0], UR12 ;  /* 0x0000d00c08ff75b2 */ /* 0x0087300008000100 */
[----:B------:R3:W1:Y:S01]  /*08d0*/  SYNCS.EXCH.64 URZ, [UR8+0xf0], UR6 ;  /* 0x0000f00608ff75b2 */ /* 0x0006620008000100 */
[----:B------:R3:W1:Y:S01]  /*08e0*/  SYNCS.EXCH.64 URZ, [UR8+0xd8], UR12 ;  /* 0x0000d80c08ff75b2 */ /* 0x0006620008000100 */
[----:B------:R3:W1:Y:S01]  /*08f0*/  SYNCS.EXCH.64 URZ, [UR8+0xf8], UR6 ;  /* 0x0000f80608ff75b2 */ /* 0x0006620008000100 */
[----:B------:R3:W1:Y:S01]  /*0900*/  SYNCS.EXCH.64 URZ, [UR8+0xe0], UR12 ;  /* 0x0000e00c08ff75b2 */ /* 0x0006620008000100 */
[----:B------:R3:W1:Y:S01]  /*0910*/  SYNCS.EXCH.64 URZ, [UR8+0x100], UR6 ;  /* 0x0001000608ff75b2 */ /* 0x0006620008000100 */
[----:B------:R3:W1:Y:S01]  /*0920*/  SYNCS.EXCH.64 URZ, [UR8+0xe8], UR12 ;  /* 0x0000e80c08ff75b2 */ /* 0x0006620008000100 */
[----:B------:R3:W1:Y:S01]  /*0930*/  SYNCS.EXCH.64 URZ, [UR8+0x108], UR6 ;  /* 0x0001080608ff75b2 */ /* 0x0006620008000100 */
[----:B------:R-:W-:Y:S01]  /*0940*/  NOP ;  /* 0x0000000000007918 */ /* 0x000fe20000000000 */
.L_x_11:
[----:B------:R-:W2:Y:S01]  /*0950*/  SHFL.IDX PT, R0, R63, RZ, 0x1f ;  /* 0x00001fff3f007589 */ /* 0x000ea200000e0000 */
[----:B------:R-:W-:Y:S01]  /*0960*/  NOP ;  /* 0x0000000000007918 */ /* 0x000fe20000000000 */
[----:B--2---:R-:W-:-:S13]  /*0970*/  ISETP.NE.AND P0, PT, R0, 0x3, PT ;  /* 0x000000030000780c */ /* 0x004fda0003f05270 */
[----:B------:R-:W-:Y:S05]  /*0980*/  @P0 BRA `(.L_x_12) ;  /* 0x00000000002c0947 */ /* 0x000fea0003800000 */
[----:B---3--:R-:W-:Y:S01]  /*0990*/  UMOV UR7, 0x400 ;  /* 0x0000040000077882 */ /* 0x008fe20000000000 */
[----:B------:R-:W-:Y:S01]  /*09a0*/  UMOV UR6, 0x20 ;  /* 0x0000002000067882 */ /* 0x000fe20000000000 */
[----:B------:R-:W-:Y:S02]  /*09b0*/  ULEA UR7, UR37, UR7, 0x18 ;  /* 0x0000000725077291 */ /* 0x000fe4000f8ec0ff */
[----:B------:R-:W-:-:S04]  /*09c0*/  UIADD3 UR8, UPT, UPT, -UR6, 0x100000, URZ ;  /* 0x0010000006087890 */ /* 0x000fc8000fffe1ff */
[----:B------:R-:W-:Y:S02]  /*09d0*/  USHF.L.U32 UR9, UR8, 0xb, URZ ;  /* 0x0000000b08097899 */ /* 0x000fe400080006ff */
[----:B------:R-:W-:Y:S01]  /*09e0*/  USHF.L.U32 UR8, UR8, 0x1, URZ ;  /* 0x0000000108087899 */ /* 0x000fe200080006ff */
[----:B------:R-:W-:Y:S01]  /*09f0*/  ELECT P0, URZ, PT ;  /* 0x0000000000ff782f */ /* 0x000fe20003800000 */
[----:B------:R-:W2:Y:S10]  /*0a00*/  FENCE.VIEW.ASYNC.S ;  /* 0x00000000000073c6 */ /* 0x000eb40000000000 */
[----:B--2---:R2:W3:Y:S01]  /*0a10*/  SYNCS.EXCH.64 URZ, [UR7+0x110], UR8 ;  /* 0x0001100807ff75b2 */ /* 0x0044e20008000100 */
[----:B------:R2:W1:Y:S01]  /*0a20*/  SYNCS.EXCH.64 URZ, [UR7+0x118], UR8 ;  /* 0x0001180807ff75b2 */ /* 0x0004620008000100 */
[----:B------:R-:W-:Y:S01]  /*0a30*/  NOP ;  /* 0x0000000000007918 */ /* 0x000fe20000000000 */
.L_x_12:
[----:B------:R-:W4:Y:S01]  /*0a40*/  SHFL.IDX PT, R0, R63, RZ, 0x1f ;  /* 0x00001fff3f007589 */ /* 0x000f2200000e0000 */
[----:B------:R-:W-:Y:S01]  /*0a50*/  NOP ;  /* 0x0000000000007918 */ /* 0x000fe20000000000 */
[----:B----4-:R-:W-:-:S13]  /*0a60*/  ISETP.NE.AND P0, PT, R0, 0x4, PT ;  /* 0x000000040000780c */ /* 0x010fda0003f05270 */
[----:B------:R-:W-:Y:S05]  /*0a70*/  @P0 BRA `(.L_x_13) ;  /* 0x0000000000480947 */ /* 0x000fea0003800000 */
[----:B--23--:R-:W-:Y:S01]  /*0a80*/  UMOV UR8, 0x1e0 ;  /* 0x000001e000087882 */ /* 0x00cfe20000000000 */
[----:B------:R-:W-:Y:S01]  /*0a90*/  UMOV UR7, 0x400 ;  /* 0x0000040000077882 */ /* 0x000fe20000000000 */
[----:B------:R-:W-:Y:S01]  /*0aa0*/  USEL UR8, UR8, 0x1a0, UP5 ;  /* 0x000001a008087887 */ /* 0x000fe2000a800000 */
        /* <DEDUP_REMOVED lines=9> */
[----:B------:R-:W2:Y:S02]  /*0b40*/  FENCE.VIEW.ASYNC.S ;  /* 0x00000000000073c6 */ /* 0x000ea40000000000 */
[----:B--2---:R4:W2:Y:S08]  /*0b50*/  SYNCS.EXCH.64 URZ, [UR7+0x120], UR12 ;  /* 0x0001200c07ff75b2 */ /* 0x0048b00008000100 */
[----:B------:R4:W3:Y:S01]  /*0b60*/  SYNCS.EXCH.64 URZ, [UR7+0x130], UR8 ;  /* 0x0001300807ff75b2 */ /* 0x0008e20008000100 */
[----:B------:R4:W1:Y:S01]  /*0b70*/  SYNCS.EXCH.64 URZ, [UR7+0x128], UR12 ;  /* 0x0001280c07ff75b2 */ /* 0x0008620008000100 */
[----:B------:R4:W1:Y:S02]  /*0b80*/  SYNCS.EXCH.64 URZ, [UR7+0x138], UR8 ;  /* 0x0001380807ff75b2 */ /* 0x0008640008000100 */
[----:B----4-:R-:W-:Y:S01]  /*0b90*/  NOP ;  /* 0x0000000000007918 */ /* 0x010fe20000000000 */
.L_x_13:
[----:B------:R-:W4:Y:S01]  /*0ba0*/  SHFL.IDX PT, R0, R63, RZ, 0x1f ;  /* 0x00001fff3f007589 */ /* 0x000f2200000e0000 */
[----:B------:R-:W-:Y:S01]  /*0bb0*/  NOP ;  /* 0x0000000000007918 */ /* 0x000fe20000000000 */
[----:B----4-:R-:W-:-:S13]  /*0bc0*/  ISETP.NE.AND P0, PT, R0, 0x5, PT ;  /* 0x000000050000780c */ /* 0x010fda0003f05270 */
[----:B------:R-:W-:Y:S05]  /*0bd0*/  @P0 BRA `(.L_x_14) ;  /* 0x0000000000440947 */ /* 0x000fea0003800000 */
[----:B--23--:R-:W-:Y:S01]  /*0be0*/  UMOV UR8, 0x400 ;  /* 0x0000040000087882 */ /* 0x00cfe20000000000 */
        /* <DEDUP_REMOVED lines=16> */
.L_x_14:
[----:B------:R-:W4:Y:S01]  /*0cf0*/  SHFL.IDX PT, R0, R63, RZ, 0x1f ;  /* 0x00001fff3f007589 */ /* 0x000f2200000e0000 */
[----:B------:R-:W-:Y:S01]  /*0d00*/  ISETP.NE.OR P1, PT, RZ, UR10, !P4 ;  /* 0x0000000aff007c0c */ /* 0x000fe2000e725670 */
[----:B------:R-:W-:Y:S01]  /*0d10*/  NOP ;  /* 0x0000000000007918 */ /* 0x000fe20000000000 */
[----:B----4-:R-:W-:-:S13]  /*0d20*/  ISETP.NE.AND P0, PT, R0, 0x3, PT ;  /* 0x000000030000780c */ /* 0x010fda0003f05270 */
[----:B------:R-:W-:Y:S05]  /*0d30*/  @P0 BRA `(.L_x_15) ;  /* 0x0000000000340947 */ /* 0x000fea0003800000 */
[----:B--23--:R-:W-:Y:S01]  /*0d40*/  UMOV UR7, 0x400 ;  /* 0x0000040000077882 */ /* 0x00cfe20000000000 */
[----:B------:R-:W-:Y:S01]  /*0d50*/  UMOV UR6, 0x20 ;  /* 0x0000002000067882 */ /* 0x000fe20000000000 */
[----:B------:R-:W-:Y:S02]  /*0d60*/  ULEA UR7, UR37, UR7, 0x18 ;  /* 0x0000000725077291 */ /* 0x000fe4000f8ec0ff */
[----:B------:R-:W-:-:S04]  /*0d70*/  UIADD3 UR8, UPT, UPT, -UR6, 0x100000, URZ ;  /* 0x0010000006087890 */ /* 0x000fc8000fffe1ff */
[----:B------:R-:W-:Y:S02]  /*0d80*/  USHF.L.U32 UR9, UR8, 0xb, URZ ;  /* 0x0000000b08097899 */ /* 0x000fe400080006ff */
[----:B------:R-:W-:Y:S01]  /*0d90*/  USHF.L.U32 UR8, UR8, 0x1, URZ ;  /* 0x0000000108087899 */ /* 0x000fe200080006ff */
[----:B------:R-:W-:Y:S01]  /*0da0*/  ELECT P0, URZ, PT ;  /* 0x0000000000ff782f */ /* 0x000fe20003800000 */
[----:B------:R-:W2:Y:S10]  /*0db0*/  FENCE.VIEW.ASYNC.S ;  /* 0x00000000000073c6 */ /* 0x000eb40000000000 */
[----:B--2---:R4:W2:Y:S01]  /*0dc0*/  SYNCS.EXCH.64 URZ, [UR7+0x160], UR8 ;  /* 0x0001600807ff75b2 */ /* 0x0048a20008000100 */
[----:B------:R4:W3:Y:S01]  /*0dd0*/  SYNCS.EXCH.64 URZ, [UR7+0x170], UR8 ;  /* 0x0001700807ff75b2 */ /* 0x0008e20008000100 */
[----:B------:R4:W1:Y:S01]  /*0de0*/  SYNCS.EXCH.64 URZ, [UR7+0x168], UR8 ;  /* 0x0001680807ff75b2 */ /* 0x0008620008000100 */
[----:B------:R4:W1:Y:S02]  /*0df0*/  SYNCS.EXCH.64 URZ, [UR7+0x178], UR8 ;  /* 0x0001780807ff75b2 */ /* 0x0008640008000100 */
[----:B----4-:R-:W-:Y:S01]  /*0e00*/  NOP ;  /* 0x0000000000007918 */ /* 0x010fe20000000000 */
.L_x_15:
[----:B------:R-:W-:Y:S01]  /*0e10*/  VOTEU.ALL UP1, P1 ;  /* 0x0000000000ff7886 */ /* 0x000fe20000820000 */
[----:B--23--:R-:W2:Y:S01]  /*0e20*/  LDCU UR7, c[0x0][0x36c] ;  /* 0x00006d80ff0777ac */ /* 0x00cea20008000800 */
[----:B------:R-:W-:Y:S01]  /*0e30*/  NOP ;  /* 0x0000000000007918 */ /* 0x000fe20000000000 */
[----:B------:R-:W-:Y:S01]  /*0e40*/  LOP3.LUT R3, R72, 0x1f, RZ, 0xc0, !PT ;  /* 0x0000001f48037812 */ /* 0x000fe200078ec0ff */
[----:B------:R-:W-:Y:S01]  /*0e50*/  UMOV UR8, 0x20 ;  /* 0x0000002000087882 */ /* 0x000fe20000000000 */
[----:B------:R-:W-:Y:S01]  /*0e60*/  @!UP1 UMOV UR6, 0x400 ;  /* 0x0000040000069882 */ /* 0x000fe20000000000 */
[----:B------:R-:W-:-:S04]  /*0e70*/  @!UP1 UIADD3 UR8, UPT, UPT, -UR8, 0x100000, URZ ;  /* 0x0010000008089890 */ /* 0x000fc8000fffe1ff */
[----:B------:R-:W-:Y:S02]  /*0e80*/  @!UP1 USHF.L.U32 UR9, UR8, 0xb, URZ ;  /* 0x0000000b08099899 */ /* 0x000fe400080006ff */
[----:B------:R-:W-:Y:S02]  /*0e90*/  @!UP1 USHF.L.U32 UR8, UR8, 0x1, URZ ;  /* 0x0000000108089899 */ /* 0x000fe400080006ff */
[----:B------:R-:W-:Y:S01]  /*0ea0*/  @!UP1 ULEA UR6, UR37, UR6, 0x18 ;  /* 0x0000000625069291 */ /* 0x000fe2000f8ec0ff */
[----:B------:R-:W-:Y:S01]  /*0eb0*/  VOTEU.ALL UP1, P1 ;  /* 0x0000000000ff7886 */ /* 0x000fe20000820000 */
[----:B------:R-:W-:Y:S01]  /*0ec0*/  UISETP.NE.AND UP4, UPT, UR10, URZ, UPT ;  /* 0x000000ff0a00728c */ /* 0x000fe2000bf85270 */
[----:B------:R-:W3:Y:S09]  /*0ed0*/  FENCE.VIEW.ASYNC.S ;  /* 0x00000000000073c6 */ /* 0x000ef20000000000 */
[----:B---3--:R3:W4:Y:S01]  /*0ee0*/  @!UP1 SYNCS.EXCH.64 URZ, [UR6+0x180], UR8 ;  /* 0x0001800806ff95b2 */ /* 0x0087220008000100 */
[----:B--2---:R-:W-:-:S09]  /*0ef0*/  UISETP.EQ.U32.AND UP1, UPT, UR7, 0x1, UPT ;  /* 0x000000010700788c */ /* 0x004fd2000bf22070 */
[----:B------:R-:W-:Y:S05]  /*0f00*/  BRA.U !UP1, `(.L_x_16) ;  /* 0x0000000109087547 */ /* 0x000fea000b800000 */
[----:B-1--4-:R-:W-:Y:S01]  /*0f10*/  UCGABAR_ARV ;  /* 0x00000000000079c7 */ /* 0x012fe20008000000 */
[----:B------:R-:W-:Y:S05]  /*0f20*/  BRA `(.L_x_17) ;  /* 0x0000000000047947 */ /* 0x000fea0003800000 */
.L_x_16:
[----:B-1--4-:R-:W-:Y:S01]  /*0f30*/  NOP ;  /* 0x0000000000007918 */ /* 0x012fe20000000000 */
.L_x_17:
[----:B------:R-:W1:Y:S01]  /*0f40*/  S2R R20, SR_CTAID.Y ;  /* 0x0000000000147919 */ /* 0x000e620000002600 */
[----:B------:R-:W-:-:S05]  /*0f50*/  CS2R.32 R58, SR_CgaSize ;  /* 0x00000000003a7805 */ /* 0x000fca0000008a00 */
[----:B------:R-:W-:-:S05]  /*0f60*/  IMAD R58, R58, -0xa0, RZ ;  /* 0xffffff603a3a7824 */ /* 0x000fca00078e02ff */
[----:B---3--:R-:W-:-:S14]  /*0f70*/  R2UR UR6, R58 ;  /* 0x000000003a0672ca */ /* 0x008fdc00000e0000 */
[----:B------:R-:W2:Y:S01]  /*0f80*/  LDCU UR6, c[0x0][UR6+0x2b4] ;  /* 0x00005680060677ac */ /* 0x000ea20008000800 */
[----:B------:R-:W-:-:S05]  /*0f90*/  CS2R.32 R0, SR_CgaSize ;  /* 0x0000000000007805 */ /* 0x000fca0000008a00 */
[----:B------:R-:W-:-:S06]  /*0fa0*/  IMAD R0, R0, -0xa0, RZ ;  /* 0xffffff6000007824 */ /* 0x000fcc00078e02ff */
[----:B------:R-:W3:Y:S01]  /*0fb0*/  LDC R0, c[0x0][R0+0x2a4] ;  /* 0x0000a90000007b82 */ /* 0x000ee20000000800 */
[----:B------:R-:W-:Y:S01]  /*0fc0*/  PRMT R10, RZ, 0x7610, R10 ;  /* 0x00007610ff0a7816 */ /* 0x000fe2000000000a */
[----:B------:R-:W4:Y:S01]  /*0fd0*/  S2R R21, SR_CTAID.X ;  /* 0x0000000000157919 */ /* 0x000f220000002500 */
[----:B------:R-:W-:-:S05]  /*0fe0*/  CS2R.32 R58, SR_CgaSize ;  /* 0x00000000003a7805 */ /* 0x000fca0000008a00 */
[----:B------:R-:W-:-:S05]  /*0ff0*/  IMAD R58, R58, -0xa0, RZ ;  /* 0xffffff603a3a7824 */ /* 0x000fca00078e02ff */
[----:B------:R-:W-:-:S14]  /*1000*/  R2UR UR7, R58 ;  /* 0x000000003a0772ca */ /* 0x000fdc00000e0000 */
[----:B------:R-:W3:Y:S01]  /*1010*/  LDCU UR7, c[0x0][UR7+0x2b0] ;  /* 0x00005600070777ac */ /* 0x000ee20008000800 */
[----:B------:R-:W-:Y:S01]  /*1020*/  UISETP.NE.AND UP2, UPT, UR10, 0x2, UPT ;  /* 0x000000020a00788c */ /* 0x000fe2000bf45270 */
[----:B------:R-:W2:Y:S01]  /*1030*/  LDC R13, c[0x0][0xd24] ;  /* 0x00034900ff0d7b82 */ /* 0x000ea20000000800 */
[----:B------:R-:W-:-:S05]  /*1040*/  CS2R.32 R4, SR_CgaSize ;  /* 0x0000000000047805 */ /* 0x000fca0000008a00 */
[----:B------:R-:W-:-:S06]  /*1050*/  IMAD R4, R4, -0xa0, RZ ;  /* 0xffffff6004047824 */ /* 0x000fcc00078e02ff */
[----:B------:R-:W3:Y:S08]  /*1060*/  LDC R4, c[0x0][R4+0x2a0] ;  /* 0x0000a80004047b82 */ /* 0x000ef00000000800 */
[----:B------:R-:W3:Y:S01]  /*1070*/  LDC R2, c[0x0][0xd24] ;  /* 0x00034900ff027b82 */ /* 0x000ee20000000800 */
[----:B-1----:R-:W-:-:S07]  /*1080*/  I2FP.F32.U32 R5, R20 ;  /* 0x0000001400057245 */ /* 0x002fce0000201000 */
[----:B------:R-:W1:Y:S01]  /*1090*/  S2UR UR36, SR_CTAID.Z ;  /* 0x00000000002479c3 */ /* 0x000e620000002700 */
[----:B--2---:R-:W-:Y:S02]  /*10a0*/  ISETP.GE.AND P0, PT, R13, 0x1, PT ;  /* 0x000000010d00780c */ /* 0x004fe40003f06270 */
[----:B----4-:R-:W-:Y:S01]  /*10b0*/  I2FP.F32.U32 R6, R21 ;  /* 0x0000001500067245 */ /* 0x010fe20000201000 */
[----:B------:R-:W-:Y:S01]  /*10c0*/  FMUL R5, R5, UR6 ;  /* 0x0000000605057c20 */ /* 0x000fe20008400000 */
[----:B------:R-:W2:Y:S01]  /*10d0*/  LDCU UR6, c[0x0][0xd30] ;  /* 0x0001a600ff0677ac */ /* 0x000ea20008000800 */
[----:B------:R-:W-:Y:S02]  /*10e0*/  LOP3.LUT R11, R21, 0x1, RZ, 0xc0, !PT ;  /* 0x00000001150b7812 */ /* 0x000fe400078ec0ff */
[----:B---3--:R-:W-:Y:S01]  /*10f0*/  FMUL R6, R6, UR7 ;  /* 0x0000000706067c20 */ /* 0x008fe20008400000 */
[----:B------:R-:W3:Y:S08]  /*1100*/  F2I.U32.TRUNC.NTZ R51, R5 ;  /* 0x0000000500337305 */ /* 0x000ef0000020f000 */
[----:B------:R-:W4:Y:S01]  /*1110*/  F2I.U32.TRUNC.NTZ R58, R6 ;  /* 0x00000006003a7305 */ /* 0x000f22000020f000 */
[----:B--2---:R-:W-:Y:S01]  /*1120*/  UISETP.NE.AND UP3, UPT, UR6, 0x1, UPT ;  /* 0x000000010600788c */ /* 0x004fe2000bf65270 */
[----:B---3--:R-:W-:-:S04]  /*1130*/  IMAD.MOV R51, RZ, RZ, -R51 ;  /* 0x000000ffff337224 */ /* 0x008fc800078e0a33 */
[----:B------:R-:W-:Y:S01]  /*1140*/  IMAD R51, R0, R51, R20 ;  /* 0x0000003300337224 */ /* 0x000fe200078e0214 */
[----:B------:R-:W-:Y:S01]  /*1150*/  PRMT R0, RZ, 0x7610, R0 ;  /* 0x00007610ff007816 */ /* 0x000fe20000000000 */
[----:B----4-:R-:W-:-:S04]  /*1160*/  IMAD.MOV R58, RZ, RZ, -R58 ;  /* 0x000000ffff3a7224 */ /* 0x010fc800078e0a3a */
[----:B------:R-:W-:Y:S01]  /*1170*/  IMAD R58, R4, R58, R21 ;  /* 0x0000003a043a7224 */ /* 0x000fe200078e0215 */
[----:B-1----:R-:W-:Y:S06]  /*1180*/  BRA.U UP4, `(.L_x_18) ;  /* 0x0000000104247547 */ /* 0x002fec000b800000 */
[----:B------:R-:W-:Y:S01]  /*1190*/  ISETP.NE.AND P1, PT, R51, RZ, PT ;  /* 0x000000ff3300720c */ /* 0x000fe20003f25270 */
[----:B------:R-:W-:Y:S01]  /*11a0*/  IMAD.MOV.U32 R0, RZ, RZ, 0x3 ;  /* 0x00000003ff007424 */ /* 0x000fe200078e00ff */
[C---:B------:R-:W-:Y:S02]  /*11b0*/  LOP3.LUT R5, R58.reuse, 0xfffffffe, RZ, 0xc0, !PT ;  /* 0xfffffffe3a057812 */ /* 0x040fe400078ec0ff */
[----:B------:R-:W-:Y:S02]  /*11c0*/  ISETP.LT.U32.OR P1, PT, R58, 0x2, !P1 ;  /* 0x000000023a00780c */ /* 0x000fe40004f21470 */
[----:B------:R-:W-:Y:S02]  /*11d0*/  SHF.L.U32 R0, R0, R5, RZ ;  /* 0x0000000500007219 */ /* 0x000fe400000006ff */
[----:B------:R-:W-:Y:S02]  /*11e0*/  SEL R7, RZ, 0x1, !P1 ;  /* 0x00000001ff077807 */ /* 0x000fe40004800000 */
[----:B------:R-:W-:-:S05]  /*11f0*/  SEL R4, RZ, 0x2, !P1 ;  /* 0x00000002ff047807 */ /* 0x000fca0004800000 */
[----:B------:R-:W-:-:S05]  /*1200*/  IMAD.IADD R4, R7, 0x1, R4 ;  /* 0x0000000107047824 */ /* 0x000fca00078e0204 */
[----:B------:R-:W-:Y:S02]  /*1210*/  PRMT R10, R4, 0x7610, R10 ;  /* 0x00007610040a7816 */ /* 0x000fe4000000000a */
.L_x_18:
[----:B------:R-:W-:Y:S05]  /*1220*/  @!P0 BRA `(.L_x_19) ;  /* 0x0000000000b88947 */ /* 0x000fea0003800000 */
[----:B------:R-:W1:Y:S01]  /*1230*/  LDC.64 R6, c[0x0][0xd18] ;  /* 0x00034600ff067b82 */ /* 0x000e620000000a00 */
[----:B------:R-:W-:-:S07]  /*1240*/  ISETP.NE.AND P0, PT, R13, 0x1, PT ;  /* 0x000000010d00780c */ /* 0x000fce0003f05270 */
[----:B------:R-:W2:Y:S08]  /*1250*/  LDC R14, c[0x0][0xd0c] ;  /* 0x00034300ff0e7b82 */ /* 0x000eb00000000800 */
[----:B------:R-:W3:Y:S08]  /*1260*/  LDC R15, c[0x0][0x370] ;  /* 0x0000dc00ff0f7b82 */ /* 0x000ef00000000800 */
[----:B------:R-:W4:Y:S01]  /*1270*/  LDC R16, c[0x0][0x374] ;  /* 0x0000dd00ff107b82 */ /* 0x000f220000000800 */
[----:B-1----:R-:W-:-:S07]  /*1280*/  ISETP.NE.AND P1, PT, R6, 0x1, PT ;  /* 0x000000010600780c */ /* 0x002fce0003f25270 */
[----:B------:R-:W3:Y:S01]  /*1290*/  LDC.64 R8, c[0x0][0xd10] ;  /* 0x00034400ff087b82 */ /* 0x000ee20000000a00 */
[----:B--2---:R-:W-:-:S07]  /*12a0*/  ISETP.NE.AND P2, PT, R14, 0x1, PT ;  /* 0x000000010e00780c */ /* 0x004fce0003f45270 */
[----:B------:R-:W1:Y:S08]  /*12b0*/  LDC R12, c[0x0][0xd20] ;  /* 0x00034800ff0c7b82 */ /* 0x000e700000000800 */
[----:B------:R-:W2:Y:S01]  /*12c0*/  LDC.64 R4, c[0x0][0xd28] ;  /* 0x00034a00ff047b82 */ /* 0x000ea20000000a00 */
[----:B----4-:R-:W-:-:S04]  /*12d0*/  IMAD.HI.U32 R17, R16, R7, RZ ;  /* 0x0000000710117227 */ /* 0x010fc800078e00ff */
[----:B------:R-:W-:-:S04]  /*12e0*/  IMAD.HI.U32 R7, R20, R7, RZ ;  /* 0x0000000714077227 */ /* 0x000fc800078e00ff */
[----:B---3--:R-:W-:-:S04]  /*12f0*/  IMAD.HI.U32 R18, R15, R8, RZ ;  /* 0x000000080f127227 */ /* 0x008fc800078e00ff */
[C---:B------:R-:W-:Y:S01]  /*1300*/  IMAD.HI.U32 R22, R21.reuse, R8, RZ ;  /* 0x0000000815167227 */ /* 0x040fe200078e00ff */
[-C--:B------:R-:W-:Y:S02]  /*1310*/  @P2 SHF.R.U32.HI R15, RZ, R9.reuse, R18 ;  /* 0x00000009ff0f2219 */ /* 0x080fe40000011612 */
[-C--:B-1----:R-:W-:Y:S02]  /*1320*/  @P1 SHF.R.U32.HI R16, RZ, R12.reuse, R17 ;  /* 0x0000000cff101219 */ /* 0x082fe40000011611 */
[----:B------:R-:W-:Y:S02]  /*1330*/  SHF.R.U32.HI R7, RZ, R12, R7 ;  /* 0x0000000cff077219 */ /* 0x000fe40000011607 */
[----:B------:R-:W-:Y:S02]  /*1340*/  SHF.R.U32.HI R22, RZ, R9, R22 ;  /* 0x00000009ff167219 */ /* 0x000fe40000011616 */
[----:B------:R-:W-:Y:S01]  /*1350*/  SEL R7, R20, R7, !P1 ;  /* 0x0000000714077207 */ /* 0x000fe20004800000 */
[----:B--2---:R-:W-:Y:S01]  /*1360*/  IMAD.HI.U32 R18, R16, R4, RZ ;  /* 0x0000000410127227 */ /* 0x004fe200078e00ff */
[----:B------:R-:W-:-:S02]  /*1370*/  SEL R9, R21, R22, !P2 ;  /* 0x0000001615097207 */ /* 0x000fc40005000000 */
[----:B------:R-:W-:Y:S01]  /*1380*/  IADD3 R17, PT, PT, -R7, RZ, RZ ;  /* 0x000000ff07117210 */ /* 0x000fe20007ffe1ff */
[----:B------:R-:W-:Y:S01]  /*1390*/  IMAD.HI.U32 R8, R15, R4, RZ ;  /* 0x000000040f087227 */ /* 0x000fe200078e00ff */
[----:B------:R-:W-:-:S03]  /*13a0*/  @P0 SHF.R.U32.HI R16, RZ, R5, R18 ;  /* 0x00000005ff100219 */ /* 0x000fc60000011612 */
[----:B------:R-:W-:Y:S01]  /*13b0*/  IMAD R17, R6, R17, R20 ;  /* 0x0000001106117224 */ /* 0x000fe200078e0214 */
[----:B------:R-:W-:Y:S01]  /*13c0*/  @P0 SHF.R.U32.HI R15, RZ, R5, R8 ;  /* 0x00000005ff0f0219 */ /* 0x000fe20000011608 */
[----:B------:R-:W-:-:S04]  /*13d0*/  IMAD R16, R16, R13, RZ ;  /* 0x0000000d10107224 */ /* 0x000fc800078e02ff */
[----:B------:R-:W-:Y:S01]  /*13e0*/  IMAD R8, R15, R13, RZ ;  /* 0x0000000d0f087224 */ /* 0x000fe200078e02ff */
[----:B------:R-:W-:-:S04]  /*13f0*/  ISETP.GE.AND P1, PT, R7, R16, PT ;  /* 0x000000100700720c */ /* 0x000fc80003f26270 */
[----:B------:R-:W-:Y:S01]  /*1400*/  ISETP.GE.OR P1, PT, R9, R8, P1 ;  /* 0x000000080900720c */ /* 0x000fe20000f26670 */
[----:B------:R-:W-:-:S05]  /*1410*/  IMAD.HI.U32 R8, R7, R4, RZ ;  /* 0x0000000407087227 */ /* 0x000fca00078e00ff */
[----:B------:R-:W-:-:S04]  /*1420*/  SHF.R.U32.HI R8, RZ, R5, R8 ;  /* 0x00000005ff087219 */ /* 0x000fc80000011608 */
[----:B------:R-:W-:-:S03]  /*1430*/  SEL R8, R7, R8, !P0 ;  /* 0x0000000807087207 */ /* 0x000fc60004000000 */
[----:B------:R-:W-:Y:S01]  /*1440*/  @!P1 IMAD.HI.U32 R12, R9, R4, RZ ;  /* 0x00000004090c9227 */ /* 0x000fe200078e00ff */
[----:B------:R-:W-:-:S04]  /*1450*/  IADD3 R4, PT, PT, -R8, RZ, RZ ;  /* 0x000000ff08047210 */ /* 0x000fc80007ffe1ff */
[----:B------:R-:W-:Y:S01]  /*1460*/  @!P1 SHF.R.U32.HI R12, RZ, R5, R12 ;  /* 0x00000005ff0c9219 */ /* 0x000fe2000001160c */
[----:B------:R-:W-:-:S03]  /*1470*/  IMAD R4, R13, R4, R7 ;  /* 0x000000040d047224 */ /* 0x000fc600078e0207 */
[----:B------:R-:W-:-:S05]  /*1480*/  @!P1 SEL R5, R9, R12, !P0 ;  /* 0x0000000c09059207 */ /* 0x000fca0004000000 */
[--C-:B------:R-:W-:Y:S02]  /*1490*/  @!P1 IMAD.IADD R8, R8, 0x1, -R5.reuse ;  /* 0x0000000108089824 */ /* 0x100fe400078e0a05 */
[----:B------:R-:W-:Y:S01]  /*14a0*/  @!P1 IMAD R5, R4, R15, R5 ;  /* 0x0000000f04059224 */ /* 0x000fe200078e0205 */
[----:B------:R-:W-:Y:S01]  /*14b0*/  IADD3 R4, PT, PT, -R9, RZ, RZ ;  /* 0x000000ff09047210 */ /* 0x000fe20007ffe1ff */
[----:B------:R-:W-:Y:S02]  /*14c0*/  @!P1 IMAD R7, R8, R13, R9 ;  /* 0x0000000d08079224 */ /* 0x000fe400078e0209 */
[----:B------:R-:W-:Y:S02]  /*14d0*/  @!P1 IMAD.MOV.U32 R9, RZ, RZ, R5 ;  /* 0x000000ffff099224 */ /* 0x000fe400078e0005 */
[----:B------:R-:W-:Y:S02]  /*14e0*/  IMAD R4, R14, R4, R21 ;  /* 0x000000040e047224 */ /* 0x000fe400078e0215 */
[----:B------:R-:W-:-:S02]  /*14f0*/  IMAD R20, R7, R6, R17 ;  /* 0x0000000607147224 */ /* 0x000fc400078e0211 */
[----:B------:R-:W-:Y:S02]  /*1500*/  IMAD R21, R9, R14, R4 ;  /* 0x0000000e09157224 */ /* 0x000fe400078e0204 */
.L_x_19:
[----:B------:R-:W-:Y:S05]  /*1510*/  BRA.U UP3, `(.L_x_20) ;  /* 0x0000000103407547 */ /* 0x000fea000b800000 */
[----:B------:R-:W1:Y:S08]  /*1520*/  LDC.64 R6, c[0x0][0xd10] ;  /* 0x00034400ff067b82 */ /* 0x000e700000000a00 */
[----:B------:R-:W2:Y:S08]  /*1530*/  LDC.64 R4, c[0x0][0xd18] ;  /* 0x00034600ff047b82 */ /* 0x000eb00000000a00 */
[----:B------:R-:W3:Y:S08]  /*1540*/  LDC R8, c[0x0][0xd20] ;  /* 0x00034800ff087b82 */ /* 0x000ef00000000800 */
[----:B------:R-:W4:Y:S01]  /*1550*/  LDC R12, c[0x0][0xd0c] ;  /* 0x00034300ff0c7b82 */ /* 0x000f220000000800 */
[----:B-1----:R-:W-:-:S05]  /*1560*/  IMAD.HI.U32 R6, R21, R6, RZ ;  /* 0x0000000615067227 */ /* 0x002fca00078e00ff */
[----:B------:R-:W-:Y:S01]  /*1570*/  SHF.R.U32.HI R6, RZ, R7, R6 ;  /* 0x00000007ff067219 */ /* 0x000fe20000011606 */
[----:B--2---:R-:W-:Y:S01]  /*1580*/  IMAD.HI.U32 R5, R20, R5, RZ ;  /* 0x0000000514057227 */ /* 0x004fe200078e00ff */
[----:B------:R-:W-:-:S04]  /*1590*/  ISETP.NE.AND P0, PT, R4, 0x1, PT ;  /* 0x000000010400780c */ /* 0x000fc80003f05270 */
[----:B---3--:R-:W-:-:S04]  /*15a0*/  SHF.R.U32.HI R5, RZ, R8, R5 ;  /* 0x00000008ff057219 */ /* 0x008fc80000011605 */
[----:B------:R-:W-:Y:S02]  /*15b0*/  SEL R5, R20, R5, !P0 ;  /* 0x0000000514057207 */ /* 0x000fe40004000000 */
[----:B----4-:R-:W-:-:S04]  /*15c0*/  ISETP.NE.AND P1, PT, R12, 0x1, PT ;  /* 0x000000010c00780c */ /* 0x010fc80003f25270 */
[----:B------:R-:W-:-:S05]  /*15d0*/  SEL R6, R21, R6, !P1 ;  /* 0x0000000615067207 */ /* 0x000fca0004800000 */
[----:B------:R-:W-:Y:S02]  /*15e0*/  IMAD.IADD R7, R5, 0x1, -R6 ;  /* 0x0000000105077824 */ /* 0x000fe400078e0a06 */
[----:B------:R-:W-:Y:S02]  /*15f0*/  IMAD.IADD R5, R6, 0x1, -R5 ;  /* 0x0000000106057824 */ /* 0x000fe400078e0a05 */
[----:B------:R-:W-:Y:S02]  /*1600*/  IMAD R21, R7, R12, R21 ;  /* 0x0000000c07157224 */ /* 0x000fe400078e0215 */
[----:B------:R-:W-:Y:S02]  /*1610*/  IMAD R20, R5, R4, R20 ;  /* 0x0000000405147224 */ /* 0x000fe400078e0214 */
.L_x_20:
[----:B------:R-:W-:Y:S05]  /*1620*/  BRA.U !UP1, `(.L_x_21) ;  /* 0x00000001090c7547 */ /* 0x000fea000b800000 */
[----:B------:R-:W-:Y:S01]  /*1630*/  UCGABAR_WAIT ;  /* 0x0000000000007dc7 */ /* 0x000fe20008000000 */
[----:B------:R-:W-:Y:S01]  /*1640*/  CCTL.IVALL ;  /* 0x00000000ff00798f */ /* 0x000fe20002000000 */
[----:B------:R-:W-:Y:S05]  /*1650*/  BRA `(.L_x_22) ;  /* 0x0000000000047947 */ /* 0x000fea0003800000 */
.L_x_21:
[----:B------:R-:W-:Y:S06]  /*1660*/  BAR.SYNC.DEFER_BLOCKING 0x0 ;  /* 0x0000000000007b1d */ /* 0x000fec0000010000 */
.L_x_22:
[----:B------:R-:W1:Y:S02]  /*1670*/  LDCU UR7, c[0x0][0x38c] ;  /* 0x00007180ff0777ac */ /* 0x000e640008000800 */
[----:B-1----:R-:W-:-:S04]  /*1680*/  UIADD3 UR7, UPT, UPT, UR7, 0x7f, URZ ;  /* 0x0000007f07077890 */ /* 0x002fc8000fffe0ff */
[----:B------:R-:W-:-:S04]  /*1690*/  USHF.R.S32.HI UR6, URZ, 0x1f, UR7 ;  /* 0x0000001fff067899 */ /* 0x000fc80008011407 */
[----:B------:R-:W-:-:S04]  /*16a0*/  ULEA.HI UR6, UR6, UR7, URZ, 0x7 ;  /* 0x0000000706067291 */ /* 0x000fc8000f8f38ff */
[----:B------:R-:W-:Y:S01]  /*16b0*/  USHF.R.S32.HI UR15, URZ, 0x7, UR6 ;  /* 0x00000007ff0f7899 */ /* 0x000fe20008011406 */
[----:B------:R-:W-:Y:S11]  /*16c0*/  BRA.U UP2, `(.L_x_23) ;  /* 0x0000001102dc7547 */ /* 0x000ff6000b800000 */
[----:B------:R-:W1:Y:S01]  /*16d0*/  LDC R3, c[0x0][0x370] ;  /* 0x0000dc00ff037b82 */ /* 0x000e620000000800 */
[----:B------:R-:W-:Y:S01]  /*16e0*/  UISETP.NE.OR UP0, UPT, UR4, URZ, !UPT ;  /* 0x000000ff0400728c */ /* 0x000fe2000ff05670 */
[----:B------:R-:W-:Y:S01]  /*16f0*/  R2UR UR4, R11 ;  /* 0x000000000b0472ca */ /* 0x000fe200000e0000 */
[----:B------:R-:W-:Y:S01]  /*1700*/  UISETP.LT.AND UP1, UPT, UR15, 0x1, UPT ;  /* 0x000000010f00788c */ /* 0x000fe2000bf21270 */
[----:B------:R-:W-:Y:S01]  /*1710*/  PLOP3.LUT P1, PT, PT, PT, UP5, 0x80, 0x8 ;  /* 0x000000000008781c */ /* 0x000fe20003f2f058 */
[----:B------:R-:W-:Y:S01]  /*1720*/  IMAD.MOV.U32 R17, RZ, RZ, 0x1 ;  /* 0x00000001ff117424 */ /* 0x000fe200078e00ff */
[----:B------:R-:W-:Y:S02]  /*1730*/  CS2R R14, SRZ ;  /* 0x00000000000e7805 */ /* 0x000fe4000001ff00 */
[----:B------:R-:W-:Y:S01]  /*1740*/  PLOP3.LUT P4, PT, P4, PT, UP0, 0xae, 0xea ;  /* 0x0000000000ea781c */ /* 0x000fe2000278f50e */
[----:B------:R-:W2:Y:S01]  /*1750*/  S2UR UR5, SR_CgaCtaId ;  /* 0x00000000000579c3 */ /* 0x000ea20000008800 */
[----:B------:R-:W-:Y:S01]  /*1760*/  PLOP3.LUT P1, PT, P1, PT, PT, 0x8, 0x80 ;  /* 0x000000000080781c */ /* 0x000fe20000f2e170 */
[----:B------:R-:W-:Y:S01]  /*1770*/  IMAD.MOV.U32 R16, RZ, RZ, RZ ;  /* 0x000000ffff107224 */ /* 0x000fe200078e00ff */
[----:B------:R-:W3:Y:S01]  /*1780*/  LDCU.64 UR30, c[0x0][0x348] ;  /* 0x00006900ff1e77ac */ /* 0x000ee20008000a00 */
[----:B------:R-:W-:Y:S01]  /*1790*/  IMAD.MOV.U32 R12, RZ, RZ, 0x1 ;  /* 0x00000001ff0c7424 */ /* 0x000fe200078e00ff */
[----:B------:R-:W-:-:S03]  /*17a0*/  USEL UR15, UR15, 0x1, !UP1 ;  /* 0x000000010f0f7887 */ /* 0x000fc6000c800000 */
[----:B------:R-:W4:Y:S01]  /*17b0*/  LDC R0, c[0x0][0x374] ;  /* 0x0000dd00ff007b82 */ /* 0x000f220000000800 */
[----:B------:R-:W-:Y:S01]  /*17c0*/  UMOV UR14, URZ ;  /* 0x000000ff000e7c82 */ /* 0x000fe20008000000 */
[----:B------:R-:W-:-:S07]  /*17d0*/  UMOV UR7, 0x400 ;  /* 0x0000040000077882 */ /* 0x000fce0000000000 */
.L_x_33:
[----:B------:R-:W-:-:S03]  /*17e0*/  UISETP.NE.AND UP0, UPT, UR37, URZ, UPT ;  /* 0x000000ff2500728c */ /* 0x000fc6000bf05270 */
[----:B--2---:R-:W-:Y:S02]  /*17f0*/  UMOV UR37, UR5 ;  /* 0x0000000500257c82 */ /* 0x004fe40008000000 */
[----:B------:R-:W-:-:S04]  /*1800*/  ULEA UR6, UR37, UR7, 0x18 ;  /* 0x0000000725067291 */ /* 0x000fc8000f8ec0ff */
[----:B------:R-:W-:Y:S08]  /*1810*/  BRA.U UP0, `(.L_x_24) ;  /* 0x0000000100347547 */ /* 0x000ff0000b800000 */
[----:B------:R-:W2:Y:S01]  /*1820*/  S2R R4, SR_CgaCtaId ;  /* 0x0000000000047919 */ /* 0x000ea20000008800 */
[----:B------:R-:W-:-:S04]  /*1830*/  MOV R5, 0x400 ;  /* 0x0000040000057802 */ /* 0x000fc80000000f00 */
[----:B--2---:R-:W-:Y:S02]  /*1840*/  LEA R5, R4, R5, 0x18 ;  /* 0x0000000504057211 */ /* 0x004fe400078ec0ff */
[----:B------:R-:W-:-:S03]  /*1850*/  SHF.L.U32 R4, R12, 0x1f, RZ ;  /* 0x0000001f0c047819 */ /* 0x000fc600000006ff */
[----:B------:R-:W-:-:S04]  /*1860*/  IMAD R5, R14, 0x8, R5 ;  /* 0x000000080e057824 */ /* 0x000fc800078e0205 */
[----:B------:R-:W2:Y:S02]  /*1870*/  SYNCS.PHASECHK.TRANS64.TRYWAIT P0, [R5+URZ+0x170], R4 ;  /* 0x00017004050075a7 */ /* 0x000ea400080011ff */
[----:B--2---:R-:W-:Y:S05]  /*1880*/  @!P0 BRA `(.L_x_25) ;  /* 0x0000007400b88947 */ /* 0x004fea0003800000 */
.L_x_147:
[----:B------:R-:W-:Y:S01]  /*1890*/  VIADD R14, R14, 0x1 ;  /* 0x000000010e0e7836 */ /* 0x000fe20000000000 */
[----:B------:R2:W-:Y:S04]  /*18a0*/  SYNCS.ARRIVE.TRANS64.A1T0 RZ, [R5+URZ+0x160], RZ ;  /* 0x000160ff05ff79a7 */ /* 0x0005e800081000ff */
[----:B------:R-:W-:-:S04]  /*18b0*/  ISETP.NE.AND P0, PT, R14, 0x2, PT ;  /* 0x000000020e00780c */ /* 0x000fc80003f05270 */
[----:B------:R-:W-:Y:S02]  /*18c0*/  SEL R14, R14, RZ, P0 ;  /* 0x000000ff0e0e7207 */ /* 0x000fe40000000000 */
[----:B--2---:R-:W-:-:S04]  /*18d0*/  SEL R5, RZ, 0x1, P0 ;  /* 0x00000001ff057807 */ /* 0x004fc80000000000 */
[----:B------:R-:W-:-:S07]  /*18e0*/  LOP3.LUT R12, R12, R5, RZ, 0x3c, !PT ;  /* 0x000000050c0c7212 */ /* 0x000fce00078e3cff */
.L_x_24:
[----:B------:R-:W-:Y:S01]  /*18f0*/  ULEA UR8, UR14, UR6, 0x3 ;  /* 0x000000060e087291 */ /* 0x000fe2000f8e18ff */
[----:B------:R-:W-:Y:S02]  /*1900*/  SHF.L.U32 R4, R17, 0x1f, RZ ;  /* 0x0000001f11047819 */ /* 0x000fe400000006ff */
[----:B------:R-:W-:-:S06]  /*1910*/  LEA.HI R21, R21, R21, RZ, 0x1 ;  /* 0x0000001515157211 */ /* 0x000fcc00078f08ff */
[----:B------:R2:W1:Y:S02]  /*1920*/  SYNCS.PHASECHK.TRANS64.TRYWAIT P0, [UR8+0x68], R4 ;  /* 0x00006804ff0075a7 */ /* 0x0004640008001108 */
[----:B------:R-:W3:Y:S02]  /*1930*/  LDCU UR8, c[0x0][0x38c] ;  /* 0x00007180ff0877ac */ /* 0x000ee40008000800 */
[----:B---3--:R-:W-:-:S09]  /*1940*/  UISETP.GE.AND UP0, UPT, UR8, 0x1, UPT ;  /* 0x000000010800788c */ /* 0x008fd2000bf06270 */
[----:B--2---:R-:W-:Y:S05]  /*1950*/  BRA.U !UP0, `(.L_x_26) ;  /* 0x0000000108d47547 */ /* 0x004fea000b800000 */
[----:B------:R-:W-:Y:S01]  /*1960*/  SHF.R.S32.HI R4, RZ, 0x1, R21 ;  /* 0x00000001ff047819 */ /* 0x000fe20000011415 */
[----:B------:R-:W-:Y:S01]  /*1970*/  IMAD R20, R20, 0x2, R11 ;  /* 0x0000000214147824 */ /* 0x000fe200078e020b */
[----:B------:R-:W-:Y:S01]  /*1980*/  UIADD3 UR28, UP2, UPT, UR30, 0x80, URZ ;  /* 0x000000801e1c7890 */ /* 0x000fe2000ff5e0ff */
[----:B------:R-:W-:Y:S01]  /*1990*/  @!P4 IMAD.MOV.U32 R5, RZ, RZ, 0x7000 ;  /* 0x00007000ff05c424 */ /* 0x000fe200078e00ff */
[----:B------:R-:W-:Y:S01]  /*19a0*/  R2UR UR11, R4 ;  /* 0x00000000040b72ca */ /* 0x000fe200000e0000 */
[----:B------:R-:W-:Y:S01]  /*19b0*/  UIADD3 UR26, UP1, UPT, UR30, 0x280, URZ ;  /* 0x000002801e1a7890 */ /* 0x000fe2000ff3e0ff */
[----:B------:R-:W-:Y:S01]  /*19c0*/  R2UR UR19, R20 ;  /* 0x00000000141372ca */ /* 0x000fe200000e0000 */
[----:B------:R-:W-:Y:S02]  /*19d0*/  UIADD3 UR24, UP0, UPT, UR30, 0x180, URZ ;  /* 0x000001801e187890 */ /* 0x000fe4000ff1e0ff */
[----:B------:R-:W-:Y:S02]  /*19e0*/  UIADD3.X UR29, UPT, UPT, URZ, UR31, URZ, UP2, !UPT ;  /* 0x0000001fff1d7290 */ /* 0x000fe400097fe4ff */
[----:B------:R-:W-:-:S02]  /*19f0*/  UIADD3.X UR27, UPT, UPT, URZ, UR31, URZ, UP1, !UPT ;  /* 0x0000001fff1b7290 */ /* 0x000fc40008ffe4ff */
[----:B------:R-:W-:Y:S01]  /*1a00*/  UIADD3.X UR25, UPT, UPT, URZ, UR31, URZ, UP0, !UPT ;  /* 0x0000001fff197290 */ /* 0x000fe200087fe4ff */
[----:B------:R-:W-:Y:S01]  /*1a10*/  UMOV UR21, UR14 ;  /* 0x0000000e00157c82 */ /* 0x000fe20008000000 */
[----:B------:R-:W-:Y:S02]  /*1a20*/  UMOV UR12, URZ ;  /* 0x000000ff000c7c82 */ /* 0x000fe40008000000 */
[----:B------:R-:W-:Y:S02]  /*1a30*/  ULEA UR11, UR11, UR4, 0x1 ;  /* 0x000000040b0b7291 */ /* 0x000fe4000f8e08ff */
[----:B------:R-:W-:Y:S02]  /*1a40*/  USHF.L.U32 UR19, UR19, 0x5, URZ ;  /* 0x0000000513137899 */ /* 0x000fe400080006ff */
[----:B------:R-:W-:Y:S01]  /*1a50*/  USHF.L.U32 UR35, UR11, 0x7, URZ ;  /* 0x000000070b237899 */ /* 0x000fe200080006ff */
[----:B------:R-:W-:-:S11]  /*1a60*/  UMOV UR10, URZ ;  /* 0x000000ff000a7c82 */ /* 0x000fd60008000000 */
.L_x_29:
[----:B------:R-:W-:Y:S01]  /*1a70*/  ULEA UR9, UR21, UR6, 0x3 ;  /* 0x0000000615097291 */ /* 0x000fe2000f8e18ff */
[----:B-1-3--:R-:W-:Y:S11]  /*1a80*/  @P0 BRA `(.L_x_27) ;  /* 0x00000000000c0947 */ /* 0x00aff60003800000 */
[----:B------:R-:W-:-:S04]  /*1a90*/  SHF.L.U32 R7, R17, 0x1f, RZ ;  /* 0x0000001f11077819 */ /* 0x000fc800000006ff */
[----:B------:R-:W1:Y:S02]  /*1aa0*/  SYNCS.PHASECHK.TRANS64.TRYWAIT P0, [UR9+0x68], R7 ;  /* 0x00006807ff0075a7 */ /* 0x000e640008001109 */
[----:B-1----:R-:W-:Y:S05]  /*1ab0*/  @!P0 BRA `(.L_x_28) ;  /* 0x0000007400408947 */ /* 0x002fea0003800000 */
.L_x_27:
[----:B------:R-:W-:Y:S01]  /*1ac0*/  UIADD3 UR14, UPT, UPT, UR21, 0x1, URZ ;  /* 0x00000001150e7890 */ /* 0x000fe2000fffe0ff */
[----:B------:R2:W-:Y:S01]  /*1ad0*/  @!P4 SYNCS.ARRIVE.TRANS64 RZ, [UR9], R5 ;  /* 0x00000005ffffc9a7 */ /* 0x0005e20008000009 */
[----:B------:R-:W-:Y:S02]  /*1ae0*/  ULEA UR32, UR21, UR6, 0xd ;  /* 0x0000000615207291 */ /* 0x000fe4000f8e68ff */
[----:B------:R-:W-:Y:S02]  /*1af0*/  UISETP.NE.AND UP0, UPT, UR14, 0xd, UPT ;  /* 0x0000000d0e00788c */ /* 0x000fe4000bf05270 */
[----:B------:R-:W-:Y:S02]  /*1b00*/  ULEA UR16, UR21, UR6, 0xc ;  /* 0x0000000615107291 */ /* 0x000fe4000f8e60ff */
[----:B------:R-:W-:Y:S02]  /*1b10*/  USEL UR13, URZ, 0x1, UP0 ;  /* 0x00000001ff0d7887 */ /* 0x000fe40008000000 */
[----:B------:R-:W-:-:S02]  /*1b20*/  USEL UR14, UR14, URZ, UP0 ;  /* 0x000000ff0e0e7287 */ /* 0x000fc40008000000 */
[----:B------:R-:W-:Y:S02]  /*1b30*/  USHF.L.U32 UR34, UR12, 0x6, URZ ;  /* 0x000000060c227899 */ /* 0x000fe400080006ff */
[----:B------:R-:W-:Y:S01]  /*1b40*/  ULEA UR8, UR14, UR6, 0x3 ;  /* 0x000000060e087291 */ /* 0x000fe2000f8e18ff */
[----:B------:R-:W-:Y:S01]  /*1b50*/  LOP3.LUT R17, R17, UR13, RZ, 0x3c, !PT ;  /* 0x0000000d11117c12 */ /* 0x000fe2000f8e3cff */
[----:B------:R-:W-:Y:S02]  /*1b60*/  ULOP3.LUT UR33, UR9, 0xfefffff8, URZ, 0xc0, !UPT ;  /* 0xfefffff809217892 */ /* 0x000fe4000f8ec0ff */
[----:B------:R-:W-:Y:S01]  /*1b70*/  UIADD3 UR32, UPT, UPT, UR32, 0x8400, URZ ;  /* 0x0000840020207890 */ /* 0x000fe2000fffe0ff */
[----:B-1----:R-:W-:Y:S01]  /*1b80*/  SHF.L.U32 R4, R17, 0x1f, RZ ;  /* 0x0000001f11047819 */ /* 0x002fe200000006ff */
[----:B------:R-:W-:Y:S02]  /*1b90*/  USHF.L.U32 UR18, UR12, 0x7, URZ ;  /* 0x000000070c127899 */ /* 0x000fe400080006ff */
[----:B------:R-:W-:Y:S01]  /*1ba0*/  UIADD3 UR16, UPT, UPT, UR16, 0x22400, URZ ;  /* 0x0002240010107890 */ /* 0x000fe2000fffe0ff */
[----:B------:R2:W3:Y:S01]  /*1bb0*/  SYNCS.PHASECHK.TRANS64.TRYWAIT P0, [UR8+0x68], R4 ;  /* 0x00006804ff0075a7 */ /* 0x0004e20008001108 */
[----:B------:R-:W-:-:S02]  /*1bc0*/  ULEA UR8, UR21, UR6, 0xb ;  /* 0x0000000615087291 */ /* 0x000fc4000f8e58ff */
[----:B------:R-:W-:Y:S02]  /*1bd0*/  ULOP3.LUT UR9, UR9, 0xfefffff8, URZ, 0xc0, !UPT ;  /* 0xfefffff809097892 */ /* 0x000fe4000f8ec0ff */
[----:B------:R-:W-:Y:S01]  /*1be0*/  UIADD3 UR8, UPT, UPT, UR8, 0x2f400, URZ ;  /* 0x0002f40008087890 */ /* 0x000fe2000fffe0ff */
[----:B------:R-:W-:Y:S01]  /*1bf0*/  UMOV UR22, 0x0 ;  /* 0x0000000000167882 */ /* 0x000fe20000000000 */
[----:B------:R-:W-:Y:S01]  /*1c00*/  UMOV UR23, 0x10000000 ;  /* 0x1000000000177882 */ /* 0x000fe20000000000 */
[----:B------:R-:W-:Y:S01]  /*1c10*/  UMOV UR20, UR36 ;  /* 0x0000002400147c82 */ /* 0x000fe20008000000 */
[----:B------:R-:W-:Y:S01]  /*1c20*/  UMOV UR17, UR33 ;  /* 0x0000002100117c82 */ /* 0x000fe20008000000 */
[----:B------:R-:W-:Y:S01]  /*1c30*/  UMOV UR13, UR36 ;  /* 0x00000024000d7c82 */ /* 0x000fe20008000000 */
[----:B------:R-:W-:Y:S01]  /*1c40*/  UTMALDG.3D.2CTA [UR32], [UR28], desc[UR22] ;  /* 0x000016201c0075b4 */ /* 0x000fe20008211000 */
[----:B------:R-:W-:Y:S01]  /*1c50*/  UMOV UR21, UR14 ;  /* 0x0000000e00157c82 */ /* 0x000fe20008000000 */
[----:B------:R-:W-:Y:S01]  /*1c60*/  UTMALDG.3D.2CTA [UR16], [UR26], desc[UR22] ;  /* 0x000016101a0075b4 */ /* 0x000fe20008211000 */
[----:B------:R1:W-:Y:S02]  /*1c70*/  UTMALDG.4D.2CTA [UR8], [UR24], desc[UR22] ;  /* 0x00001608180075b4 */ /* 0x0003e40008219000 */
[----:B-1----:R-:W-:-:S04]  /*1c80*/  UIADD3 UR12, UPT, UPT, UR12, 0x1, URZ ;  /* 0x000000010c0c7890 */ /* 0x002fc8000fffe0ff */
[----:B------:R-:W-:-:S09]  /*1c90*/  UISETP.NE.AND UP0, UPT, UR12, UR15, UPT ;  /* 0x0000000f0c00728c */ /* 0x000fd2000bf05270 */
[----:B--2---:R-:W-:Y:S05]  /*1ca0*/  BRA.U UP0, `(.L_x_29) ;  /* 0xfffffffd00707547 */ /* 0x004fea000b83ffff */
.L_x_26:
[----:B------:R-:W-:Y:S01]  /*1cb0*/  LEA R8, R16, UR6, 0x3 ;  /* 0x0000000610087c11 */ /* 0x000fe2000f8e18ff */
[----:B------:R-:W-:Y:S01]  /*1cc0*/  @!P1 SYNCS.ARRIVE.TRANS64.A1T0 RZ, [UR6+0x118], RZ ;  /* 0x000118ffffff99a7 */ /* 0x000fe20008100006 */
[----:B------:R-:W-:Y:S01]  /*1cd0*/  SHF.L.U32 R5, R15, 0x1f, RZ ;  /* 0x0000001f0f057819 */ /* 0x000fe200000006ff */
[----:B------:R-:W-:-:S03]  /*1ce0*/  NOP ;  /* 0x0000000000007918 */ /* 0x000fc60000000000 */
[----:B-1-3--:R-:W1:Y:S01]  /*1cf0*/  SYNCS.PHASECHK.TRANS64.TRYWAIT P0, [R8+URZ+0x120], R5 ;  /* 0x00012005080075a7 */ /* 0x00ae6200080011ff */
[----:B------:R-:W-:Y:S01]  /*1d00*/  LEA R4, R16, UR6, 0x4 ;  /* 0x0000000610047c11 */ /* 0x000fe2000f8e20ff */
[----:B-1----:R-:W-:Y:S06]  /*1d10*/  @!P0 BRA `(.L_x_30) ;  /* 0x0000007000c08947 */ /* 0x002fec0003800000 */
.L_x_149:
[----:B-1----:R-:W1:Y:S01]  /*1d20*/  LDS.128 R4, [R4+0x190] ;  /* 0x0001900004047984 */ /* 0x002e620000000c00 */
[----:B------:R-:W-:Y:S01]  /*1d30*/  ISETP.GE.AND P0, PT, R2, 0x1, PT ;  /* 0x000000010200780c */ /* 0x000fe20003f06270 */
[----:B------:R-:W-:Y:S01]  /*1d40*/  VIADD R8, R8, 0x130 ;  /* 0x0000013008087836 */ /* 0x000fe20000000000 */
[----:B------:R-:W-:Y:S01]  /*1d50*/  @!PT LDS RZ, [RZ] ;  /* 0x00000000fffff984 */ /* 0x000fe20000000800 */
[----:B------:R-:W-:Y:S01]  /*1d60*/  @!PT LDS RZ, [RZ] ;  /* 0x00000000fffff984 */ /* 0x000fe20000000800 */
[----:B------:R-:W-:Y:S01]  /*1d70*/  @!PT LDS RZ, [RZ] ;  /* 0x00000000fffff984 */ /* 0x000fe20000000800 */
[----:B------:R-:W-:Y:S01]  /*1d80*/  @!PT LDS RZ, [RZ] ;  /* 0x00000000fffff984 */ /* 0x000fe20000000800 */
[----:B------:R2:W-:Y:S06]  /*1d90*/  MEMBAR.ALL.CTA ;  /* 0x0000000000007992 */ /* 0x0005ec0000008000 */
[----:B--2---:R-:W2:Y:S01]  /*1da0*/  FENCE.VIEW.ASYNC.S ;  /* 0x00000000000073c6 */ /* 0x004ea20000000000 */
[----:B------:R-:W-:-:S04]  /*1db0*/  PRMT R8, RZ, 0x654, R8 ;  /* 0x00000654ff087816 */ /* 0x000fc80000000008 */
[----:B--2---:R2:W-:Y:S01]  /*1dc0*/  SYNCS.ARRIVE.TRANS64.RED.A1T0 RZ, [R8+URZ], RZ ;  /* 0x000000ff08ff79a7 */ /* 0x0045e200081004ff */
[----:B-1----:R-:W-:-:S13]  /*1dd0*/  LOP3.LUT P2, RZ, R6, 0x1, RZ, 0xc0, !PT ;  /* 0x0000000106ff7812 */ /* 0x002fda000784c0ff */
[----:B------:R-:W-:Y:S01]  /*1de0*/  @P2 SHF.R.U32.HI R9, RZ, 0x10, R5 ;  /* 0x00000010ff092819 */ /* 0x000fe20000011605 */
[----:B------:R-:W-:Y:S01]  /*1df0*/  VOTEU.ANY UP0, P2 ;  /* 0x0000000000ff7886 */ /* 0x000fe20001000100 */
[----:B------:R-:W-:Y:S02]  /*1e00*/  @P2 MOV R13, R4 ;  /* 0x00000004000d2202 */ /* 0x000fe40000000f00 */
[----:B------:R-:W-:Y:S02]  /*1e10*/  @P2 R2UR.BROADCAST UR8, R9 ;  /* 0x00000000090822ca */ /* 0x000fe400008e0000 */
[----:B------:R-:W-:-:S11]  /*1e20*/  @P2 LOP3.LUT R10, R5, 0xffff, RZ, 0xc0, !PT ;  /* 0x0000ffff050a2812 */ /* 0x000fd600078ec0ff */
[----:B------:R-:W-:Y:S01]  /*1e30*/  @UP0 UMOV UR36, UR8 ;  /* 0x0000000800240c82 */ /* 0x000fe20008000000 */
[----:B--2---:R-:W-:Y:S05]  /*1e40*/  @!P0 BRA `(.L_x_31) ;  /* 0x0000000000b88947 */ /* 0x004fea0003800000 */
[----:B------:R-:W4:Y:S01]  /*1e50*/  LDC.64 R6, c[0x0][0xd18] ;  /* 0x00034600ff067b82 */ /* 0x000f220000000a00 */
[----:B------:R-:W-:-:S07]  /*1e60*/  ISETP.NE.AND P3, PT, R2, 0x1, PT ;  /* 0x000000010200780c */ /* 0x000fce0003f65270 */
[----:B------:R-:W1:Y:S08]  /*1e70*/  LDC.64 R8, c[0x0][0xd10] ;  /* 0x00034400ff087b82 */ /* 0x000e700000000a00 */
[----:B------:R-:W2:Y:S08]  /*1e80*/  LDC R18, c[0x0][0xd20] ;  /* 0x00034800ff127b82 */ /* 0x000eb00000000800 */
[----:B------:R-:W3:Y:S01]  /*1e90*/  LDC R20, c[0x0][0xd0c] ;  /* 0x00034300ff147b82 */ /* 0x000ee20000000800 */
[----:B----4-:R-:W-:Y:S01]  /*1ea0*/  IMAD.HI.U32 R19, R0, R7, RZ ;  /* 0x0000000700137227 */ /* 0x010fe200078e00ff */
[----:B------:R-:W-:-:S03]  /*1eb0*/  ISETP.NE.AND P0, PT, R6, 0x1, PT ;  /* 0x000000010600780c */ /* 0x000fc60003f05270 */
[----:B------:R-:W-:-:S03]  /*1ec0*/  IMAD.HI.U32 R7, R10, R7, RZ ;  /* 0x000000070a077227 */ /* 0x000fc600078e00ff */
[----:B------:R-:W4:Y:S01]  /*1ed0*/  LDC.64 R4, c[0x0][0xd28] ;  /* 0x00034a00ff047b82 */ /* 0x000f220000000a00 */
[----:B-1----:R-:W-:-:S04]  /*1ee0*/  IMAD.HI.U32 R22, R3, R8, RZ ;  /* 0x0000000803167227 */ /* 0x002fc800078e00ff */
[----:B------:R-:W-:Y:S01]  /*1ef0*/  IMAD.HI.U32 R24, R13, R8, RZ ;  /* 0x000000080d187227 */ /* 0x000fe200078e00ff */
[----:B------:R-:W-:Y:S02]  /*1f00*/  SHF.R.U32.HI R22, RZ, R9, R22 ;  /* 0x00000009ff167219 */ /* 0x000fe40000011616 */
[-C--:B--2---:R-:W-:Y:S02]  /*1f10*/  SHF.R.U32.HI R19, RZ, R18.reuse, R19 ;  /* 0x00000012ff137219 */ /* 0x084fe40000011613 */
[----:B------:R-:W-:Y:S02]  /*1f20*/  SHF.R.U32.HI R7, RZ, R18, R7 ;  /* 0x00000012ff077219 */ /* 0x000fe40000011607 */
[----:B------:R-:W-:Y:S02]  /*1f30*/  SEL R19, R0, R19, !P0 ;  /* 0x0000001300137207 */ /* 0x000fe40004000000 */
[----:B------:R-:W-:Y:S02]  /*1f40*/  SHF.R.U32.HI R24, RZ, R9, R24 ;  /* 0x00000009ff187219 */ /* 0x000fe40000011618 */
[----:B---3--:R-:W-:-:S02]  /*1f50*/  ISETP.NE.AND P1, PT, R20, 0x1, PT ;  /* 0x000000011400780c */ /* 0x008fc40003f25270 */
[----:B------:R-:W-:Y:S02]  /*1f60*/  SEL R7, R10, R7, !P0 ;  /* 0x000000070a077207 */ /* 0x000fe40004000000 */
[----:B------:R-:W-:Y:S02]  /*1f70*/  SEL R21, R3, R22, !P1 ;  /* 0x0000001603157207 */ /* 0x000fe40004800000 */
[----:B------:R-:W-:Y:S01]  /*1f80*/  SEL R9, R13, R24, !P1 ;  /* 0x000000180d097207 */ /* 0x000fe20004800000 */
[----:B----4-:R-:W-:-:S04]  /*1f90*/  IMAD.HI.U32 R22, R19, R4, RZ ;  /* 0x0000000413167227 */ /* 0x010fc800078e00ff */
[----:B------:R-:W-:Y:S01]  /*1fa0*/  IMAD.HI.U32 R8, R21, R4, RZ ;  /* 0x0000000415087227 */ /* 0x000fe200078e00ff */
[----:B------:R-:W-:-:S04]  /*1fb0*/  @P3 SHF.R.U32.HI R19, RZ, R5, R22 ;  /* 0x00000005ff133219 */ /* 0x000fc80000011616 */
[----:B------:R-:W-:Y:S01]  /*1fc0*/  @P3 SHF.R.U32.HI R21, RZ, R5, R8 ;  /* 0x00000005ff153219 */ /* 0x000fe20000011608 */
[----:B------:R-:W-:-:S04]  /*1fd0*/  IMAD R19, R2, R19, RZ ;  /* 0x0000001302137224 */ /* 0x000fc800078e02ff */
[----:B------:R-:W-:Y:S01]  /*1fe0*/  IMAD R8, R2, R21, RZ ;  /* 0x0000001502087224 */ /* 0x000fe200078e02ff */
[C---:B------:R-:W-:Y:S02]  /*1ff0*/  ISETP.GE.AND P0, PT, R7.reuse, R19, PT ;  /* 0x000000130700720c */ /* 0x040fe40003f06270 */
[----:B------:R-:W-:Y:S02]  /*2000*/  IADD3 R19, PT, PT, -R7, RZ, RZ ;  /* 0x000000ff07137210 */ /* 0x000fe40007ffe1ff */
[----:B------:R-:W-:Y:S01]  /*2010*/  ISETP.GE.OR P0, PT, R9, R8, P0 ;  /* 0x000000080900720c */ /* 0x000fe20000706670 */
[----:B------:R-:W-:-:S04]  /*2020*/  IMAD.HI.U32 R8, R7, R4, RZ ;  /* 0x0000000407087227 */ /* 0x000fc800078e00ff */
[----:B------:R-:W-:Y:S01]  /*2030*/  IMAD R10, R6, R19, R10 ;  /* 0x00000013060a7224 */ /* 0x000fe200078e020a */
[----:B------:R-:W-:-:S04]  /*2040*/  SHF.R.U32.HI R8, RZ, R5, R8 ;  /* 0x00000005ff087219 */ /* 0x000fc80000011608 */
[----:B------:R-:W-:-:S03]  /*2050*/  SEL R8, R7, R8, !P3 ;  /* 0x0000000807087207 */ /* 0x000fc60005800000 */
[----:B------:R-:W-:-:S04]  /*2060*/  @!P0 IMAD.HI.U32 R18, R9, R4, RZ ;  /* 0x0000000409128227 */ /* 0x000fc800078e00ff */
[----:B------:R-:W-:Y:S01]  /*2070*/  IMAD.MOV R4, RZ, RZ, -R8 ;  /* 0x000000ffff047224 */ /* 0x000fe200078e0a08 */
[----:B------:R-:W-:-:S03]  /*2080*/  @!P0 SHF.R.U32.HI R18, RZ, R5, R18 ;  /* 0x00000005ff128219 */ /* 0x000fc60000011612 */
[----:B------:R-:W-:Y:S01]  /*2090*/  IMAD R4, R2, R4, R7 ;  /* 0x0000000402047224 */ /* 0x000fe200078e0207 */
        /* <DEDUP_REMOVED lines=9> */
.L_x_31:
[----:B------:R-:W1:Y:S02]  /*2130*/  LDCU UR8, c[0x0][0xd30] ;  /* 0x0001a600ff0877ac */ /* 0x000e640008000800 */
[----:B-1----:R-:W-:-:S09]  /*2140*/  UISETP.NE.AND UP0, UPT, UR8, 0x1, UPT ;  /* 0x000000010800788c */ /* 0x002fd2000bf05270 */
        /* <DEDUP_REMOVED lines=16> */
[----:B------:R-:W-:-:S07]  /*2250*/  IMAD R10, R5, R4, R10 ;  /* 0x00000004050a7224 */ /* 0x000fce00078e020a */
.L_x_32:
[----:B------:R-:W-:Y:S01]  /*2260*/  VIADD R16, R16, 0x1 ;  /* 0x0000000110107836 */ /* 0x000fe20000000000 */
[----:B------:R-:W-:Y:S01]  /*2270*/  PLOP3.LUT P1, PT, PT, PT, PT, 0x80, 0x8 ;  /* 0x000000000008781c */ /* 0x000fe20003f2f070 */
[----:B------:R-:W-:Y:S02]  /*2280*/  IMAD.IADD R21, R13, 0x1, R58 ;  /* 0x000000010d157824 */ /* 0x000fe400078e023a */
[----:B------:R-:W-:Y:S01]  /*2290*/  IMAD.IADD R20, R10, 0x1, R51 ;  /* 0x000000010a147824 */ /* 0x000fe200078e0233 */
[----:B------:R-:W-:-:S04]  /*22a0*/  ISETP.NE.AND P0, PT, R16, 0x2, PT ;  /* 0x000000021000780c */ /* 0x000fc80003f05270 */
[----:B------:R-:W-:Y:S02]  /*22b0*/  SEL R4, RZ, 0x1, P0 ;  /* 0x00000001ff047807 */ /* 0x000fe40000000000 */
[----:B------:R-:W-:Y:S02]  /*22c0*/  SEL R16, R16, RZ, P0 ;  /* 0x000000ff10107207 */ /* 0x000fe40000000000 */
[----:B------:R-:W-:Y:S01]  /*22d0*/  LOP3.LUT R15, R15, R4, RZ, 0x3c, !PT ;  /* 0x000000040f0f7212 */ /* 0x000fe200078e3cff */
[----:B------:R-:W-:Y:S06]  /*22e0*/  @P2 BRA `(.L_x_33) ;  /* 0xfffffff4003c2947 */ /* 0x000fec000383ffff */
[----:B------:R-:W-:Y:S01]  /*22f0*/  UIADD3 UR6, UPT, UPT, UR6, 0x68, URZ ;  /* 0x0000006806067890 */ /* 0x000fe2000fffe0ff */
[----:B------:R-:W-:-:S03]  /*2300*/  SHF.L.U32 R3, R17, 0x1f, RZ ;  /* 0x0000001f11037819 */ /* 0x000fc600000006ff */
[----:B------:R-:W-:-:S09]  /*2310*/  ULEA UR4, UR14, UR6, 0x3 ;  /* 0x000000060e047291 */ /* 0x000fd2000f8e18ff */
[----:B------:R-:W1:Y:S02]  /*2320*/  SYNCS.PHASECHK.TRANS64.TRYWAIT P0, [UR4], R3 ;  /* 0x00000003ff0075a7 */ /* 0x000e640008001104 */
[----:B-1----:R-:W-:Y:S05]  /*2330*/  @!P0 BRA `(.L_x_34) ;  /* 0x0000006c004c8947 */ /* 0x002fea0003800000 */
.L_x_151:
[----:B------:R-:W-:-:S04]  /*2340*/  UIADD3 UR5, UPT, UPT, UR14, 0x1, URZ ;  /* 0x000000010e057890 */ /* 0x000fc8000fffe0ff */
[----:B------:R-:W-:-:S04]  /*2350*/  UISETP.NE.AND UP0, UPT, UR5, 0xd, UPT ;  /* 0x0000000d0500788c */ /* 0x000fc8000bf05270 */
[----:B------:R-:W-:Y:S02]  /*2360*/  USEL UR7, URZ, 0x1, UP0 ;  /* 0x00000001ff077887 */ /* 0x000fe40008000000 */
[----:B------:R-:W-:-:S04]  /*2370*/  USEL UR5, UR5, URZ, UP0 ;  /* 0x000000ff05057287 */ /* 0x000fc80008000000 */
[----:B------:R-:W-:Y:S01]  /*2380*/  ULEA UR4, UR5, UR6, 0x3 ;  /* 0x0000000605047291 */ /* 0x000fe2000f8e18ff */
[----:B------:R-:W-:-:S04]  /*2390*/  LOP3.LUT R2, R17, UR7, RZ, 0x3c, !PT ;  /* 0x0000000711027c12 */ /* 0x000fc8000f8e3cff */
[----:B-1----:R-:W-:-:S04]  /*23a0*/  SHF.L.U32 R3, R2, 0x1f, RZ ;  /* 0x0000001f02037819 */ /* 0x002fc800000006ff */
[----:B------:R-:W1:Y:S02]  /*23b0*/  SYNCS.PHASECHK.TRANS64.TRYWAIT P0, [UR4], R3 ;  /* 0x00000003ff0075a7 */ /* 0x000e640008001104 */
[----:B-1----:R-:W-:Y:S05]  /*23c0*/  @!P0 BRA `(.L_x_35) ;  /* 0x0000006c00408947 */ /* 0x002fea0003800000 */
.L_x_153:
        /* <DEDUP_REMOVED lines=9> */
.L_x_155:
        /* <DEDUP_REMOVED lines=9> */
.L_x_157:
        /* <DEDUP_REMOVED lines=9> */
.L_x_159:
        /* <DEDUP_REMOVED lines=9> */
.L_x_161:
        /* <DEDUP_REMOVED lines=9> */
.L_x_163:
        /* <DEDUP_REMOVED lines=9> */
.L_x_165:
        /* <DEDUP_REMOVED lines=9> */
.L_x_167:
        /* <DEDUP_REMOVED lines=9> */
.L_x_169:
        /* <DEDUP_REMOVED lines=9> */
.L_x_171:
        /* <DEDUP_REMOVED lines=9> */
.L_x_173:
[----:B------:R-:W-:-:S04]  /*2970*/  UIADD3 UR5, UPT, UPT, UR5, 0x1, URZ ;  /* 0x0000000105057890 */ /* 0x000fc8000fffe0ff */
[----:B------:R-:W-:-:S04]  /*2980*/  UISETP.NE.AND UP0, UPT, UR5, 0xd, UPT ;  /* 0x0000000d0500788c */ /* 0x000fc8000bf05270 */
[----:B------:R-:W-:Y:S02]  /*2990*/  USEL UR4, URZ, 0x1, UP0 ;  /* 0x00000001ff047887 */ /* 0x000fe40008000000 */
[----:B------:R-:W-:-:S04]  /*29a0*/  USEL UR5, UR5, URZ, UP0 ;  /* 0x000000ff05057287 */ /* 0x000fc80008000000 */
[----:B------:R-:W-:Y:S01]  /*29b0*/  ULEA UR5, UR5, UR6, 0x3 ;  /* 0x0000000605057291 */ /* 0x000fe2000f8e18ff */
[----:B-1----:R-:W-:-:S04]  /*29c0*/  LOP3.LUT R3, R2, UR4, RZ, 0x3c, !PT ;  /* 0x0000000402037c12 */ /* 0x002fc8000f8e3cff */
[----:B------:R-:W-:Y:S01]  /*29d0*/  SHF.L.U32 R3, R3, 0x1f, RZ ;  /* 0x0000001f03037819 */ /* 0x000fe200000006ff */
[----:B----4-:R-:W-:-:S07]  /*29e0*/  IMAD.U32 R0, RZ, RZ, UR5 ;  /* 0x00000005ff007e24 */ /* 0x010fce000f8e00ff */
.L_x_46:
[----:B-1----:R1:W2:Y:S02]  /*29f0*/  SYNCS.PHASECHK.TRANS64.TRYWAIT P0, [R0+URZ], R3 ;  /* 0x00000003000075a7 */ /* 0x0022a400080011ff */
[----:B--2---:R-:W-:Y:S05]  /*2a00*/  @!P0 NANOSLEEP.SYNCS 0x989680 ;  /* 0x009896800000895d */ /* 0x004fea0003900000 */
[----:B------:R-:W2:Y:S02]  /*2a10*/  @!P0 SYNCS.PHASECHK.TRANS64 P0, [R0+URZ], R3 ;  /* 0x00000003000085a7 */ /* 0x000ea400080010ff */
[----:B--2---:R-:W-:Y:S05]  /*2a20*/  @P0 EXIT ;  /* 0x000000000000094d */ /* 0x004fea0003800000 */
[----:B------:R-:W-:Y:S05]  /*2a30*/  BRA `(.L_x_46) ;  /* 0xfffffffc00ec7947 */ /* 0x000fea000383ffff */
.L_x_23:
[----:B------:R-:W-:-:S04]  /*2a40*/  UISETP.NE.AND UP1, UPT, UR37, URZ, UPT ;  /* 0x000000ff2500728c */ /* 0x000fc8000bf25270 */
[----:B------:R-:W-:-:S09]  /*2a50*/  UISETP.NE.OR UP1, UPT, UR10, 0x1, UP1 ;  /* 0x000000010a00788c */ /* 0x000fd20008f25670 */
[----:B------:R-:W-:Y:S05]  /*2a60*/  BRA.U UP1, `(.L_x_47) ;  /* 0x0000000501487547 */ /* 0x000fea000b800000 */
[----:B------:R-:W-:Y:S01]  /*2a70*/  ISETP.GE.U32.AND P2, PT, R3, 0x2, PT ;  /* 0x000000020300780c */ /* 0x000fe20003f46070 */
[----:B------:R-:W-:Y:S01]  /*2a80*/  IMAD.MOV.U32 R12, RZ, RZ, 0x1 ;  /* 0x00000001ff0c7424 */ /* 0x000fe200078e00ff */
[----:B------:R-:W-:Y:S02]  /*2a90*/  CS2R R10, SRZ ;  /* 0x00000000000a7805 */ /* 0x000fe4000001ff00 */
[----:B------:R-:W-:Y:S01]  /*2aa0*/  CS2R R8, SRZ ;  /* 0x0000000000087805 */ /* 0x000fe2000001ff00 */
[----:B------:R-:W-:Y:S01]  /*2ab0*/  UMOV UR4, 0x400 ;  /* 0x0000040000047882 */ /* 0x000fe20000000000 */
[----:B------:R-:W-:Y:S01]  /*2ac0*/  UMOV UR6, URZ ;  /* 0x000000ff00067c82 */ /* 0x000fe20008000000 */
[----:B------:R-:W-:-:S12]  /*2ad0*/  ULEA UR37, UR37, UR4, 0x18 ;  /* 0x0000000425257291 */ /* 0x000fd8000f8ec0ff */
.L_x_51:
[----:B------:R-:W-:Y:S02]  /*2ae0*/  LEA R0, R8, UR37, 0x3 ;  /* 0x0000002508007c11 */ /* 0x000fe4000f8e18ff */
[----:B------:R-:W-:-:S03]  /*2af0*/  SHF.L.U32 R5, R9, 0x1f, RZ ;  /* 0x0000001f09057819 */ /* 0x000fc600000006ff */
[----:B------:R-:W-:Y:S01]  /*2b00*/  VIADD R4, R0, 0x170 ;  /* 0x0000017000047836 */ /* 0x000fe20000000000 */
[----:B------:R-:W1:Y:S02]  /*2b10*/  SYNCS.PHASECHK.TRANS64.TRYWAIT P0, [R0+URZ+0x160], R5 ;  /* 0x00016005000075a7 */ /* 0x000e6400080011ff */
[----:B-1----:R-:W-:Y:S05]  /*2b20*/  @!P0 BRA `(.L_x_48) ;  /* 0x0000006800708947 */ /* 0x002fea0003800000 */
.L_x_174:
[----:B------:R-:W-:Y:S01]  /*2b30*/  ULEA UR5, UR6, UR37, 0x3 ;  /* 0x0000002506057291 */ /* 0x000fe2000f8e18ff */
[----:B------:R-:W-:Y:S01]  /*2b40*/  PRMT R4, RZ, 0x654, R4 ;  /* 0x00000654ff047816 */ /* 0x000fe20000000004 */
[----:B-1----:R-:W-:Y:S01]  /*2b50*/  @!P2 IMAD.MOV.U32 R5, RZ, RZ, 0x10 ;  /* 0x00000010ff05a424 */ /* 0x002fe200078e00ff */
[----:B------:R-:W-:Y:S01]  /*2b60*/  SHF.L.U32 R7, R12, 0x1f, RZ ;  /* 0x0000001f0c077819 */ /* 0x000fe200000006ff */
[----:B------:R-:W-:Y:S01]  /*2b70*/  UIADD3 UR4, UPT, UPT, UR5, 0x120, URZ ;  /* 0x0000012005047890 */ /* 0x000fe2000fffe0ff */
[----:B------:R1:W-:Y:S05]  /*2b80*/  SYNCS.ARRIVE.TRANS64.RED.A1T0 RZ, [R4+URZ], RZ ;  /* 0x000000ff04ff79a7 */ /* 0x0003ea00081004ff */
[----:B------:R-:W-:Y:S01]  /*2b90*/  IMAD.U32 R0, RZ, RZ, UR4 ;  /* 0x00000004ff007e24 */ /* 0x000fe2000f8e00ff */
[----:B------:R-:W2:Y:S04]  /*2ba0*/  SYNCS.PHASECHK.TRANS64.TRYWAIT P0, [UR5+0x130], R7 ;  /* 0x00013007ff0075a7 */ /* 0x000ea80008001105 */
[----:B------:R-:W-:Y:S01]  /*2bb0*/  PRMT R13, R3, 0x654, R0 ;  /* 0x00000654030d7816 */ /* 0x000fe20000000000 */
[----:B-12---:R-:W-:Y:S06]  /*2bc0*/  @!P0 BRA `(.L_x_49) ;  /* 0x00000068005c8947 */ /* 0x006fec0003800000 */
.L_x_176:
[----:B------:R-:W-:Y:S01]  /*2bd0*/  ULEA UR4, UR6, UR37, 0x4 ;  /* 0x0000002506047291 */ /* 0x000fe2000f8e20ff */
[----:B------:R-:W-:Y:S01]  /*2be0*/  SEL R2, R13, R2, !P2 ;  /* 0x000000020d027207 */ /* 0x000fe20005000000 */
[----:B------:R-:W-:Y:S01]  /*2bf0*/  UIADD3 UR5, UPT, UPT, UR5, 0x120, URZ ;  /* 0x0000012005057890 */ /* 0x000fe2000fffe0ff */
[----:B-1----:R-:W-:Y:S01]  /*2c00*/  LEA R0, R11, UR37, 0x3 ;  /* 0x000000250b007c11 */ /* 0x002fe2000f8e18ff */
[----:B------:R-:W-:Y:S01]  /*2c10*/  UIADD3 UR4, UPT, UPT, UR4, 0x190, URZ ;  /* 0x0000019004047890 */ /* 0x000fe2000fffe0ff */
[----:B------:R1:W-:Y:S01]  /*2c20*/  @!P2 SYNCS.ARRIVE.TRANS64.RED RZ, [R2+URZ], R5 ;  /* 0x0000000502ffa9a7 */ /* 0x0003e200080004ff */
[----:B------:R-:W-:Y:S01]  /*2c30*/  UIADD3 UR6, UPT, UPT, UR6, 0x1, URZ ;  /* 0x0000000106067890 */ /* 0x000fe2000fffe0ff */
[----:B------:R-:W-:-:S03]  /*2c40*/  VIADD R8, R8, 0x1 ;  /* 0x0000000108087836 */ /* 0x000fc60000000000 */
[----:B------:R-:W-:Y:S02]  /*2c50*/  UISETP.NE.AND UP0, UPT, UR6, 0x2, UPT ;  /* 0x000000020600788c */ /* 0x000fe4000bf05270 */
[----:B------:R-:W-:Y:S01]  /*2c60*/  ISETP.NE.AND P0, PT, R8, 0x2, PT ;  /* 0x000000020800780c */ /* 0x000fe20003f05270 */
[----:B------:R-:W-:Y:S06]  /*2c70*/  UGETNEXTWORKID.BROADCAST [UR4], [UR5] ;  /* 0x00000000040073ca */ /* 0x000fec0008000100 */
[----:B------:R-:W-:Y:S02]  /*2c80*/  USEL UR4, URZ, 0x1, UP0 ;  /* 0x00000001ff047887 */ /* 0x000fe40008000000 */
[----:B------:R-:W-:-:S04]  /*2c90*/  USEL UR6, UR6, URZ, UP0 ;  /* 0x000000ff06067287 */ /* 0x000fc80008000000 */
[----:B------:R-:W-:Y:S02]  /*2ca0*/  LOP3.LUT R12, R12, UR4, RZ, 0x3c, !PT ;  /* 0x000000040c0c7c12 */ /* 0x000fe4000f8e3cff */
[----:B-1----:R-:W-:-:S04]  /*2cb0*/  SHF.L.U32 R5, R10, 0x1f, RZ ;  /* 0x0000001f0a057819 */ /* 0x002fc800000006ff */
[----:B------:R-:W1:Y:S02]  /*2cc0*/  SYNCS.PHASECHK.TRANS64.TRYWAIT P1, [R0+URZ+0x120], R5 ;  /* 0x00012005000075a7 */ /* 0x000e6400080211ff */
[----:B-1----:R-:W-:Y:S05]  /*2cd0*/  @!P1 BRA `(.L_x_50) ;  /* 0x0000006800309947 */ /* 0x002fea0003800000 */
.L_x_177:
[C---:B------:R-:W-:Y:S01]  /*2ce0*/  LEA R4, R11.reuse, UR37, 0x4 ;  /* 0x000000250b047c11 */ /* 0x040fe2000f8e20ff */
[----:B-1----:R-:W-:Y:S01]  /*2cf0*/  VIADD R0, R0, 0x130 ;  /* 0x0000013000007836 */ /* 0x002fe20000000000 */
[----:B------:R-:W-:Y:S01]  /*2d00*/  SEL R8, R8, RZ, P0 ;  /* 0x000000ff08087207 */ /* 0x000fe20000000000 */
[----:B------:R-:W-:-:S03]  /*2d10*/  VIADD R11, R11, 0x1 ;  /* 0x000000010b0b7836 */ /* 0x000fc60000000000 */
[----:B------:R-:W1:Y:S01]  /*2d20*/  LDS.128 R4, [R4+0x190] ;  /* 0x0001900004047984 */ /* 0x000e620000000c00 */
[----:B------:R-:W-:Y:S02]  /*2d30*/  PRMT R0, RZ, 0x654, R0 ;  /* 0x00000654ff007816 */ /* 0x000fe40000000000 */
[C---:B------:R-:W-:Y:S01]  /*2d40*/  ISETP.NE.AND P1, PT, R11.reuse, 0x2, PT ;  /* 0x000000020b00780c */ /* 0x040fe20003f25270 */
[----:B------:R-:W-:Y:S01]  /*2d50*/  @!PT LDS RZ, [RZ] ;  /* 0x00000000fffff984 */ /* 0x000fe20000000800 */
[----:B------:R-:W-:Y:S01]  /*2d60*/  @!PT LDS RZ, [RZ] ;  /* 0x00000000fffff984 */ /* 0x000fe20000000800 */
[----:B------:R-:W-:Y:S01]  /*2d70*/  @!PT LDS RZ, [RZ] ;  /* 0x00000000fffff984 */ /* 0x000fe20000000800 */
[----:B------:R-:W-:Y:S01]  /*2d80*/  @!PT LDS RZ, [RZ] ;  /* 0x00000000fffff984 */ /* 0x000fe20000000800 */
[----:B------:R2:W-:Y:S06]  /*2d90*/  MEMBAR.ALL.CTA ;  /* 0x0000000000007992 */ /* 0x0005ec0000008000 */
[----:B--2---:R-:W2:Y:S01]  /*2da0*/  FENCE.VIEW.ASYNC.S ;  /* 0x00000000000073c6 */ /* 0x004ea20000000000 */
[----:B------:R-:W-:Y:S01]  /*2db0*/  SEL R11, R11, RZ, P1 ;  /* 0x000000ff0b0b7207 */ /* 0x000fe20000800000 */
[----:B--2---:R2:W-:Y:S01]  /*2dc0*/  SYNCS.ARRIVE.TRANS64.RED.A1T0 RZ, [R0+URZ], RZ ;  /* 0x000000ff00ff79a7 */ /* 0x0045e200081004ff */
[----:B-1----:R-:W-:-:S02]  /*2dd0*/  LOP3.LUT P3, RZ, R6, 0x1, RZ, 0xc0, !PT ;  /* 0x0000000106ff7812 */ /* 0x002fc4000786c0ff */
[----:B------:R-:W-:-:S04]  /*2de0*/  SEL R5, RZ, 0x1, P1 ;  /* 0x00000001ff057807 */ /* 0x000fc80000800000 */
[----:B------:R-:W-:Y:S02]  /*2df0*/  LOP3.LUT R10, R10, R5, RZ, 0x3c, !PT ;  /* 0x000000050a0a7212 */ /* 0x000fe400078e3cff */
[----:B--2---:R-:W-:-:S04]  /*2e00*/  SEL R0, RZ, 0x1, P0 ;  /* 0x00000001ff007807 */ /* 0x004fc80000000000 */
[----:B------:R-:W-:Y:S01]  /*2e10*/  LOP3.LUT R9, R9, R0, RZ, 0x3c, !PT ;  /* 0x0000000009097212 */ /* 0x000fe200078e3cff */
[----:B------:R-:W-:Y:S06]  /*2e20*/  @P3 BRA `(.L_x_51) ;  /* 0xfffffffc002c3947 */ /* 0x000fec000383ffff */
[----:B------:R-:W-:Y:S01]  /*2e30*/  ULEA UR5, UR6, UR37, 0x3 ;  /* 0x0000002506057291 */ /* 0x000fe2000f8e18ff */
[----:B------:R-:W-:-:S08]  /*2e40*/  SHF.L.U32 R3, R12, 0x1f, RZ ;  /* 0x0000001f0c037819 */ /* 0x000fd000000006ff */
[----:B------:R-:W1:Y:S02]  /*2e50*/  SYNCS.PHASECHK.TRANS64 P0, [UR5+0x130], R3 ;  /* 0x00013003ff0075a7 */ /* 0x000e640008001005 */
[----:B-1----:R-:W-:Y:S05]  /*2e60*/  @P0 BRA `(.L_x_52) ;  /* 0x0000000000080947 */ /* 0x002fea0003800000 */
[----:B------:R-:W1:Y:S02]  /*2e70*/  SYNCS.PHASECHK.TRANS64.TRYWAIT P0, [UR5+0x130], R3 ;  /* 0x00013003ff0075a7 */ /* 0x000e640008001105 */
[----:B-1----:R-:W-:Y:S05]  /*2e80*/  @!P0 BRA `(.L_x_53) ;  /* 0x0000006400d88947 */ /* 0x002fea0003800000 */
.L_x_52:
[----:B------:R-:W-:-:S04]  /*2e90*/  UIADD3 UR4, UPT, UPT, UR6, 0x1, URZ ;  /* 0x0000000106047890 */ /* 0x000fc8000fffe0ff */
[----:B------:R-:W-:-:S04]  /*2ea0*/  UISETP.NE.AND UP0, UPT, UR4, 0x2, UPT ;  /* 0x000000020400788c */ /* 0x000fc8000bf05270 */
[----:B------:R-:W-:Y:S02]  /*2eb0*/  USEL UR7, URZ, 0x1, UP0 ;  /* 0x00000001ff077887 */ /* 0x000fe40008000000 */
[----:B------:R-:W-:-:S04]  /*2ec0*/  USEL UR4, UR4, URZ, UP0 ;  /* 0x000000ff04047287 */ /* 0x000fc80008000000 */
[----:B------:R-:W-:Y:S01]  /*2ed0*/  ULEA UR4, UR4, UR37, 0x3 ;  /* 0x0000002504047291 */ /* 0x000fe2000f8e18ff */
[----:B-1----:R-:W-:-:S04]  /*2ee0*/  LOP3.LUT R3, R12, UR7, RZ, 0x3c, !PT ;  /* 0x000000070c037c12 */ /* 0x002fc8000f8e3cff */
[----:B------:R-:W-:-:S04]  /*2ef0*/  SHF.L.U32 R0, R3, 0x1f, RZ ;  /* 0x0000001f03007819 */ /* 0x000fc800000006ff */
[----:B------:R-:W1:Y:S02]  /*2f00*/  SYNCS.PHASECHK.TRANS64 P0, [UR4+0x130], R0 ;  /* 0x00013000ff0075a7 */ /* 0x000e640008001004 */
[----:B-1----:R-:W-:Y:S05]  /*2f10*/  @P0 EXIT ;  /* 0x000000000000094d */ /* 0x002fea0003800000 */
[----:B------:R-:W-:Y:S02]  /*2f20*/  SHF.L.U32 R3, R3, 0x1f, RZ ;  /* 0x0000001f03037819 */ /* 0x000fe400000006ff */
[----:B------:R-:W-:-:S07]  /*2f30*/  MOV R0, UR4 ;  /* 0x0000000400007c02 */ /* 0x000fce0008000f00 */
.L_x_54:
[----:B-1----:R1:W2:Y:S02]  /*2f40*/  SYNCS.PHASECHK.TRANS64.TRYWAIT P0, [R0+URZ+0x130], R3 ;  /* 0x00013003000075a7 */ /* 0x0022a400080011ff */
[----:B--2---:R-:W-:Y:S05]  /*2f50*/  @!P0 NANOSLEEP.SYNCS 0x989680 ;  /* 0x009896800000895d */ /* 0x004fea0003900000 */
[----:B------:R-:W2:Y:S02]  /*2f60*/  @!P0 SYNCS.PHASECHK.TRANS64 P0, [R0+URZ+0x130], R3 ;  /* 0x00013003000085a7 */ /* 0x000ea400080010ff */
[----:B--2---:R-:W-:Y:S05]  /*2f70*/  @P0 EXIT ;  /* 0x000000000000094d */ /* 0x004fea0003800000 */
[----:B------:R-:W-:Y:S05]  /*2f80*/  BRA `(.L_x_54) ;  /* 0xfffffffc00ec7947 */ /* 0x000fea000383ffff */
.L_x_47:
[----:B------:R-:W-:Y:S05]  /*2f90*/  BRA.U UP4, `(.L_x_55) ;  /* 0x00000011045c7547 */ /* 0x000fea000b800000 */
[----:B------:R-:W-:Y:S01]  /*2fa0*/  UMOV UR6, 0x40 ;  /* 0x0000004000067882 */ /* 0x000fe20000000000 */
[----:B------:R-:W-:Y:S01]  /*2fb0*/  NOP ;  /* 0x0000000000007918 */ /* 0x000fe20000000000 */
[----:B------:R-:W-:Y:S01]  /*2fc0*/  ULEA UR6, UR37, UR6, 0x18 ;  /* 0x0000000625067291 */ /* 0x000fe2000f8ec0ff */
[----:B------:R-:W-:Y:S02]  /*2fd0*/  UMOV UR7, 0x400 ;  /* 0x0000040000077882 */ /* 0x000fe40000000000 */
[----:B------:R-:W-:-:S06]  /*2fe0*/  ULEA UR37, UR37, UR7, 0x18 ;  /* 0x0000000725257291 */ /* 0x000fcc000f8ec0ff */
[----:B------:R-:W1:Y:S02]  /*2ff0*/  LDS.U8 R2, [UR6+0x1c] ;  /* 0x00001c06ff027984 */ /* 0x000e640008000000 */
[----:B-1----:R-:W-:-:S13]  /*3000*/  ISETP.NE.AND P0, PT, R2, RZ, PT ;  /* 0x000000ff0200720c */ /* 0x002fda0003f05270 */
[----:B------:R-:W-:Y:S05]  /*3010*/  @P0 BRA `(.L_x_56) ;  /* 0x0000000400080947 */ /* 0x000fea0003800000 */
[----:B------:R-:W-:Y:S02]  /*3020*/  UISETP.NE.U32.AND UP0, UPT, UR4, 0x1, UPT ;  /* 0x000000010400788c */ /* 0x000fe4000bf05070 */
[----:B------:R-:W-:-:S07]  /*3030*/  UIADD3 UR8, UPT, UPT, UR6, 0x8, URZ ;  /* 0x0000000806087890 */ /* 0x000fce000fffe0ff */
[----:B------:R-:W-:Y:S05]  /*3040*/  BRA.U !UP0, `(.L_x_57) ;  /* 0x00000001089c7547 */ /* 0x000fea000b800000 */
[----:B------:R-:W-:Y:S01]  /*3050*/  ELECT P0, URZ, PT ;  /* 0x0000000000ff782f */ /* 0x000fe20003800000 */
[----:B------:R-:W-:-:S12]  /*3060*/  BSSY B0, `(.L_x_57) ;  /* 0x0000025000007945 */ /* 0x000fd80003800000 */
[----:B------:R-:W-:Y:S05]  /*3070*/  @!P0 BRA `(.L_x_58) ;  /* 0x00000000008c8947 */ /* 0x000fea0003800000 */
[----:B------:R-:W-:-:S05]  /*3080*/  UMOV UR7, 0x10 ;  /* 0x0000001000077882 */ /* 0x000fca0000000000 */
[----:B------:R-:W-:Y:S04]  /*3090*/  DEPBAR.LE SB1, 0x36 ;  /* 0x00009d800000791a */ /* 0x000fe80000000000 */
[----:B------:R-:W1:Y:S02]  /*30a0*/  UTCATOMSWS.2CTA.FIND_AND_SET.ALIGN UP1, UR7, UR7 ;  /* 0x00000007000775e3 */ /* 0x000e640008220800 */
[----:B-1----:R-:W-:Y:S01]  /*30b0*/  MOV R9, UR7 ;  /* 0x0000000700097c02 */ /* 0x002fe20008000f00 */
[----:B------:R-:W-:Y:S06]  /*30c0*/  BRA.U UP1, `(.L_x_59) ;  /* 0x0000000101187547 */ /* 0x000fec000b800000 */
.L_x_60:
[----:B------:R-:W-:Y:S05]  /*30d0*/  NANOSLEEP 0x64 ;  /* 0x000000640000795d */ /* 0x000fea0003800000 */
[----:B------:R-:W-:-:S05]  /*30e0*/  UMOV UR7, 0x10 ;  /* 0x0000001000077882 */ /* 0x000fca0000000000 */
[----:B------:R-:W-:Y:S04]  /*30f0*/  DEPBAR.LE SB1, 0x36 ;  /* 0x00009d800000791a */ /* 0x000fe80000000000 */
[----:B------:R-:W1:Y:S02]  /*3100*/  UTCATOMSWS.2CTA.FIND_AND_SET.ALIGN UP1, UR7, UR7 ;  /* 0x00000007000775e3 */ /* 0x000e640008220800 */
[----:B-1----:R-:W-:Y:S01]  /*3110*/  MOV R9, UR7 ;  /* 0x0000000700097c02 */ /* 0x002fe20008000f00 */
[----:B------:R-:W-:Y:S05]  /*3120*/  BRA.U !UP1, `(.L_x_60) ;  /* 0xfffffffd09e87547 */ /* 0x000fea000b83ffff */
.L_x_59:
[----:B------:R-:W1:Y:S01]  /*3130*/  LDS R5, [UR6+0x10] ;  /* 0x00001006ff057984 */ /* 0x000e620008000800 */
[----:B------:R-:W-:Y:S01]  /*3140*/  IMAD.U32 R3, RZ, RZ, UR37 ;  /* 0x00000025ff037e24 */ /* 0x000fe2000f8e00ff */
[----:B------:R-:W-:-:S03]  /*3150*/  MOV R2, UR5 ;  /* 0x0000000500027c02 */ /* 0x000fc60008000f00 */
[----:B------:R-:W-:Y:S01]  /*3160*/  VIADD R3, R3, 0x1b0 ;  /* 0x000001b003037836 */ /* 0x000fe20000000000 */
[----:B-1----:R-:W-:-:S04]  /*3170*/  SHF.L.U32 R5, R5, 0x1f, RZ ;  /* 0x0000001f05057819 */ /* 0x002fc800000006ff */
[----:B------:R-:W1:Y:S02]  /*3180*/  SYNCS.PHASECHK.TRANS64.TRYWAIT P0, [UR6+0x8], R5 ;  /* 0x00000805ff0075a7 */ /* 0x000e640008001106 */
[----:B-1----:R-:W-:Y:S05]  /*3190*/  @P0 BRA `(.L_x_61) ;  /* 0x0000000000080947 */ /* 0x002fea0003800000 */
[----:B------:R-:W1:Y:S02]  /*31a0*/  SYNCS.PHASECHK.TRANS64.TRYWAIT P0, [UR6+0x8], R5 ;  /* 0x00000805ff0075a7 */ /* 0x000e640008001106 */
[----:B-1----:R-:W-:Y:S05]  /*31b0*/  @!P0 BRA `(.L_x_62) ;  /* 0x0000006400248947 */ /* 0x002fea0003800000 */
.L_x_61:
[----:B-1----:R-:W-:Y:S01]  /*31c0*/  HFMA2 R4, -RZ, RZ, 0, 5.9604644775390625e-08 ;  /* 0x00000001ff047431 */ /* 0x002fe200000001ff */
[----:B------:R-:W-:Y:S01]  /*31d0*/  UPRMT UR7, UR5, 0x654, UR8 ;  /* 0x0000065405077896 */ /* 0x000fe20008000008 */
[----:B------:R-:W-:Y:S01]  /*31e0*/  IMAD.MOV.U32 R6, RZ, RZ, 0xffff ;  /* 0x0000ffffff067424 */ /* 0x000fe200078e00ff */
[----:B------:R-:W-:Y:S01]  /*31f0*/  PRMT R2, R2, 0x654, R3 ;  /* 0x0000065402027816 */ /* 0x000fe20000000003 */
[----:B------:R-:W-:Y:S02]  /*3200*/  IMAD.MOV.U32 R5, RZ, RZ, 0x4 ;  /* 0x00000004ff057424 */ /* 0x000fe400078e00ff */
[----:B------:R-:W-:Y:S01]  /*3210*/  IMAD.SHL.U32 R8, R9, 0x20, RZ ;  /* 0x0000002009087824 */ /* 0x000fe200078e00ff */
[----:B------:R-:W-:Y:S02]  /*3220*/  MOV R3, UR7 ;  /* 0x0000000700037c02 */ /* 0x000fe40008000f00 */
[-C--:B------:R-:W-:Y:S01]  /*3230*/  SHF.L.U32 R7, R6, R9.reuse, RZ ;  /* 0x0000000906077219 */ /* 0x080fe200000006ff */
[----:B------:R1:W-:Y:S01]  /*3240*/  SYNCS.ARRIVE.TRANS64.RED RZ, [UR7], R5 ;  /* 0x00000005ffff79a7 */ /* 0x0003e20008000407 */
[----:B------:R-:W-:Y:S01]  /*3250*/  SHF.L.U32 R6, R4, R9, RZ ;  /* 0x0000000904067219 */ /* 0x000fe200000006ff */
[----:B------:R1:W-:Y:S04]  /*3260*/  STS [UR37+0x1b0], R8 ;  /* 0x0001b008ff007988 */ /* 0x0003e80008000825 */
[----:B------:R1:W-:Y:S04]  /*3270*/  STAS [R2.64], R9 ;  /* 0x0000000902007dbd */ /* 0x0003e8000c0008ff */
[----:B------:R1:W-:Y:S04]  /*3280*/  ATOMS.OR RZ, [UR6+0x14], R7 ;  /* 0x00001407ffff798c */ /* 0x0003e8000b000006 */
[----:B------:R1:W-:Y:S04]  /*3290*/  ATOMS.OR RZ, [UR6+0x18], R6 ;  /* 0x00001806ffff798c */ /* 0x0003e8000b000006 */
[----:B------:R1:W-:Y:S02]  /*32a0*/  ATOMS.XOR RZ, [UR6+0x10], R4 ;  /* 0x00001004ffff798c */ /* 0x0003e4000b800006 */
.L_x_58:
[----:B------:R-:W-:Y:S05]  /*32b0*/  BSYNC B0 ;  /* 0x0000000000007941 */ /* 0x000fea0003800000 */
.L_x_57:
[----:B------:R-:W-:Y:S05]  /*32c0*/  BRA.U UP0, `(.L_x_63) ;  /* 0x00000001006c7547 */ /* 0x000fea000b800000 */
[----:B------:R-:W-:-:S03]  /*32d0*/  UMOV UR7, 0xffffffff ;  /* 0xffffffff00077882 */ /* 0x000fc60000000000 */
[----:B------:R-:W-:Y:S05]  /*32e0*/  BRA.DIV UR7, `(.L_x_64) ;  /* 0x0000006207f07947 */ /* 0x000fea000b800000 */
[----:B------:R-:W-:-:S13]  /*32f0*/  ELECT P6, URZ, PT ;  /* 0x0000000000ff782f */ /* 0x000fda00038c0000 */
.L_x_181:
[----:B------:R-:W-:Y:S05]  /*3300*/  @!P6 BRA `(.L_x_63) ;  /* 0x00000000005ce947 */ /* 0x000fea0003800000 */
[----:B-1----:R-:W1:Y:S02]  /*3310*/  LDS R3, [UR6+0x10] ;  /* 0x00001006ff037984 */ /* 0x002e640008000800 */
[----:B-1----:R-:W-:-:S04]  /*3320*/  SHF.L.U32 R3, R3, 0x1f, RZ ;  /* 0x0000001f03037819 */ /* 0x002fc800000006ff */
[----:B------:R-:W1:Y:S02]  /*3330*/  SYNCS.PHASECHK.TRANS64.TRYWAIT P0, [UR6+0x8], R3 ;  /* 0x00000803ff0075a7 */ /* 0x000e640008001106 */
[----:B-1----:R-:W-:Y:S05]  /*3340*/  @P0 BRA `(.L_x_65) ;  /* 0x0000000000080947 */ /* 0x002fea0003800000 */
[----:B------:R-:W1:Y:S02]  /*3350*/  SYNCS.PHASECHK.TRANS64.TRYWAIT P0, [UR6+0x8], R3 ;  /* 0x00000803ff0075a7 */ /* 0x000e640008001106 */
[----:B-1----:R-:W-:Y:S05]  /*3360*/  @!P0 BRA `(.L_x_66) ;  /* 0x0000006000f08947 */ /* 0x002fea0003800000 */
.L_x_65:
[----:B------:R-:W2:Y:S01]  /*3370*/  LDS R5, [UR37+0x1b0] ;  /* 0x0001b025ff057984 */ /* 0x000ea20008000800 */
[----:B-1----:R-:W-:Y:S02]  /*3380*/  HFMA2 R2, -RZ, RZ, 0, 5.9604644775390625e-08 ;  /* 0x00000001ff027431 */ /* 0x002fe400000001ff */
[----:B------:R-:W-:Y:S01]  /*3390*/  IMAD.MOV.U32 R3, RZ, RZ, 0xffff ;  /* 0x0000ffffff037424 */ /* 0x000fe200078e00ff */
[----:B------:R-:W-:Y:S01]  /*33a0*/  UPRMT UR7, UR5, 0x654, UR8 ;  /* 0x0000065405077896 */ /* 0x000fe20008000008 */
[----:B--2---:R-:W-:-:S03]  /*33b0*/  IMAD.SHL.U32 R4, R5, 0x20, RZ ;  /* 0x0000002005047824 */ /* 0x004fc600078e00ff */
[-C--:B------:R-:W-:Y:S02]  /*33c0*/  SHF.L.U32 R3, R3, R5.reuse, RZ ;  /* 0x0000000503037219 */ /* 0x080fe400000006ff */
[----:B------:R-:W-:Y:S01]  /*33d0*/  SHF.L.U32 R5, R2, R5, RZ ;  /* 0x0000000502057219 */ /* 0x000fe200000006ff */
[----:B------:R2:W-:Y:S04]  /*33e0*/  STS [UR37+0x1b0], R4 ;  /* 0x0001b004ff007988 */ /* 0x0005e80008000825 */
[----:B------:R2:W-:Y:S04]  /*33f0*/  ATOMS.OR RZ, [UR6+0x14], R3 ;  /* 0x00001403ffff798c */ /* 0x0005e8000b000006 */
[----:B------:R2:W-:Y:S01]  /*3400*/  ATOMS.OR RZ, [UR6+0x18], R5 ;  /* 0x00001805ffff798c */ /* 0x0005e2000b000006 */
[----:B------:R-:W-:Y:S03]  /*3410*/  SYNCS.ARRIVE.TRANS64.RED.A1T0 RZ, [UR7], RZ ;  /* 0x000000ffffff79a7 */ /* 0x000fe60008100407 */
[----:B------:R2:W-:Y:S01]  /*3420*/  ATOMS.XOR RZ, [UR6+0x10], R2 ;  /* 0x00001002ffff798c */ /* 0x0005e2000b800006 */
[----:B------:R-:W-:Y:S05]  /*3430*/  BRA `(.L_x_63) ;  /* 0x0000000000107947 */ /* 0x000fea0003800000 */
.L_x_56:
[----:B------:R-:W-:-:S05]  /*3440*/  MOV R2, 0xffffffff ;  /* 0xffffffff00027802 */ /* 0x000fca0000000f00 */
[----:B------:R1:W-:Y:S02]  /*3450*/  STS [UR37+0x1b0], R2 ;  /* 0x0001b002ff007988 */ /* 0x0003e40008000825 */
[----:B-1----:R-:W-:Y:S02]  /*3460*/  MOV R2, 0x3480 ;  /* 0x0000348000027802 */ /* 0x002fe40000000f00 */
[----:B-----5:R-:W-:Y:S05]  /*3470*/  CALL.REL.NOINC `($__internal_1_$__cuda_sm10x_tcgen05_guardrail_trap_phase_invalid_during_alloc) ;  /* 0x0000006800947944 */ /* 0x020fea0003c00000 */
.L_x_63:
[----:B------:R-:W-:Y:S05]  /*3480*/  WARPSYNC.ALL ;  /* 0x0000000000007948 */ /* 0x000fea0003800000 */
[----:B------:R-:W3:Y:S01]  /*3490*/  S2UR UR6, SR_CgaCtaId ;  /* 0x00000000000679c3 */ /* 0x000ee20000008800 */
[----:B------:R-:W-:Y:S01]  /*34a0*/  UMOV UR7, 0x400 ;  /* 0x0000040000077882 */ /* 0x000fe20000000000 */
[----:B------:R-:W-:-:S06]  /*34b0*/  NOP ;  /* 0x0000000000007918 */ /* 0x000fcc0000000000 */
[----:B------:R-:W-:Y:S06]  /*34c0*/  BAR.ARV 0x6, 0xa0 ;  /* 0x0182800000007b1d */ /* 0x000fec0000002000 */
[----:B------:R-:W-:Y:S01]  /*34d0*/  LOP3.LUT R10, R10, 0xffff, RZ, 0xc0, !PT ;  /* 0x0000ffff0a0a7812 */ /* 0x000fe200078ec0ff */
[----:B------:R-:W-:Y:S01]  /*34e0*/  UISETP.LT.AND UP0, UPT, UR15, 0x1, UPT ;  /* 0x000000010f00788c */ /* 0x000fe2000bf01270 */
[----:B------:R-:W-:Y:S01]  /*34f0*/  LOP3.LUT R0, R0, 0xffff, RZ, 0xc0, !PT ;  /* 0x0000ffff00007812 */ /* 0x000fe200078ec0ff */
[----:B-1----:R-:W-:Y:S01]  /*3500*/  IMAD.MOV.U32 R9, RZ, RZ, 0x1 ;  /* 0x00000001ff097424 */ /* 0x002fe200078e00ff */
[----:B------:R-:W-:Y:S01]  /*3510*/  R2UR UR11, R10 ;  /* 0x000000000a0b72ca */ /* 0x000fe200000e0000 */
[----:B------:R-:W-:Y:S01]  /*3520*/  USEL UR12, UR15, 0x1, !UP0 ;  /* 0x000000010f0c7887 */ /* 0x000fe2000c000000 */
[----:B------:R-:W-:Y:S01]  /*3530*/  R2UR UR10, R0 ;  /* 0x00000000000a72ca */ /* 0x000fe200000e0000 */
[----:B------:R-:W-:Y:S01]  /*3540*/  IMAD.MOV.U32 R8, RZ, RZ, RZ ;  /* 0x000000ffff087224 */ /* 0x000fe200078e00ff */
[----:B------:R-:W-:-:S02]  /*3550*/  UISETP.NE.AND UP3, UPT, UR4, URZ, UPT ;  /* 0x000000ff0400728c */ /* 0x000fc4000bf65270 */
[----:B---3--:R-:W-:Y:S02]  /*3560*/  ULEA UR6, UR6, UR7, 0x18 ;  /* 0x0000000706067291 */ /* 0x008fe4000f8ec0ff */
[----:B------:R-:W-:Y:S02]  /*3570*/  UIADD3 UR12, UPT, UPT, -UR12, URZ, URZ ;  /* 0x000000ff0c0c7290 */ /* 0x000fe4000fffe1ff */
[----:B------:R-:W-:Y:S02]  /*3580*/  UIADD3 UR13, UPT, UPT, UR6, 0x8400, URZ ;  /* 0x00008400060d7890 */ /* 0x000fe4000fffe0ff */
[----:B------:R-:W-:Y:S02]  /*3590*/  UIADD3 UR14, UPT, UPT, UR6, 0x22400, URZ ;  /* 0x00022400060e7890 */ /* 0x000fe4000fffe0ff */
[----:B------:R-:W-:Y:S01]  /*35a0*/  UIADD3 UR16, UPT, UPT, UR6, 0x2f400, URZ ;  /* 0x0002f40006107890 */ /* 0x000fe2000fffe0ff */
[----:B--2---:R-:W1:Y:S01]  /*35b0*/  LDS R2, [UR6+0x1b0] ;  /* 0x0001b006ff027984 */ /* 0x004e620008000800 */
[----:B------:R-:W-:-:S02]  /*35c0*/  USHF.R.U32.HI UR13, URZ, 0x4, UR13 ;  /* 0x00000004ff0d7899 */ /* 0x000fc4000801160d */
[----:B------:R-:W-:Y:S02]  /*35d0*/  USHF.R.U32.HI UR14, URZ, 0x4, UR14 ;  /* 0x00000004ff0e7899 */ /* 0x000fe4000801160e */
[----:B------:R-:W-:Y:S02]  /*35e0*/  USHF.R.U32.HI UR16, URZ, 0x4, UR16 ;  /* 0x00000004ff107899 */ /* 0x000fe40008011610 */
[----:B------:R-:W-:Y:S02]  /*35f0*/  ULOP3.LUT UR13, UR13, 0x3fff, URZ, 0xc0, !UPT ;  /* 0x00003fff0d0d7892 */ /* 0x000fe4000f8ec0ff */
[----:B------:R-:W-:Y:S02]  /*3600*/  ULOP3.LUT UR14, UR14, 0x3fff, URZ, 0xc0, !UPT ;  /* 0x00003fff0e0e7892 */ /* 0x000fe4000f8ec0ff */
[----:B------:R-:W-:Y:S02]  /*3610*/  ULOP3.LUT UR16, UR16, 0x3fff, URZ, 0xc0, !UPT ;  /* 0x00003fff10107892 */ /* 0x000fe4000f8ec0ff */
[----:B------:R-:W-:-:S02]  /*3620*/  ULOP3.LUT UR13, UR13, 0x10000, URZ, 0xfc, !UPT ;  /* 0x000100000d0d7892 */ /* 0x000fc4000f8efcff */
[----:B------:R-:W-:Y:S02]  /*3630*/  ULOP3.LUT UR14, UR14, 0x10000, URZ, 0xfc, !UPT ;  /* 0x000100000e0e7892 */ /* 0x000fe4000f8efcff */
[----:B------:R-:W-:Y:S01]  /*3640*/  ULOP3.LUT UR16, UR16, 0x10000, URZ, 0xfc, !UPT ;  /* 0x0001000010107892 */ /* 0x000fe2000f8efcff */
[----:B------:R-:W-:Y:S01]  /*3650*/  UMOV UR22, URZ ;  /* 0x000000ff00167c82 */ /* 0x000fe20008000000 */
[----:B------:R-:W-:Y:S01]  /*3660*/  UMOV UR21, URZ ;  /* 0x000000ff00157c82 */ /* 0x000fe20008000000 */
[----:B------:R-:W-:Y:S01]  /*3670*/  UMOV UR27, 0x101004a4 ;  /* 0x101004a4001b7882 */ /* 0x000fe20000000000 */
[----:B------:R-:W-:Y:S01]  /*3680*/  UMOV UR25, 0x101004a4 ;  /* 0x101004a400197882 */ /* 0x000fe20000000000 */
[----:B-1----:R-:W-:Y:S02]  /*3690*/  R2UR UR23, R2 ;  /* 0x00000000021772ca */ /* 0x002fe400000e0000 */
[----:B------:R-:W-:-:S11]  /*36a0*/  CS2R R2, SRZ ;  /* 0x0000000000027805 */ /* 0x000fd6000001ff00 */
[----:B------:R-:W-:Y:S02]  /*36b0*/  UIADD3 UR26, UPT, UPT, UR23, 0x80, URZ ;  /* 0x00000080171a7890 */ /* 0x000fe4000fffe0ff */
[----:B------:R-:W-:-:S12]  /*36c0*/  UIADD3 UR24, UPT, UPT, UR23, 0x82, URZ ;  /* 0x0000008217187890 */ /* 0x000fd8000fffe0ff */
.L_x_74:
[C---:B------:R-:W-:Y:S02]  /*36d0*/  LEA R0, R8.reuse, UR6, 0x3 ;  /* 0x0000000608007c11 */ /* 0x040fe4000f8e18ff */
[----:B------:R-:W-:Y:S02]  /*36e0*/  SHF.L.U32 R5, R3, 0x1f, RZ ;  /* 0x0000001f03057819 */ /* 0x000fe400000006ff */
[----:B------:R-:W-:Y:S02]  /*36f0*/  LEA R4, R8, UR6, 0x4 ;  /* 0x0000000608047c11 */ /* 0x000fe4000f8e20ff */
[----:B------:R-:W1:Y:S02]  /*3700*/  SYNCS.PHASECHK.TRANS64.TRYWAIT P0, [R0+URZ+0x120], R5 ;  /* 0x00012005000075a7 */ /* 0x000e6400080011ff */
[----:B-1-34-:R-:W-:Y:S05]  /*3710*/  @!P0 BRA `(.L_x_67) ;  /* 0x00000060001c8947 */ /* 0x01afea0003800000 */
.L_x_182:
[----:B-1----:R-:W1:Y:S01]  /*3720*/  LDS.128 R4, [R4+0x190] ;  /* 0x0001900004047984 */ /* 0x002e620000000c00 */
[----:B------:R-:W-:Y:S02]  /*3730*/  VIADD R0, R0, 0x130 ;  /* 0x0000013000007836 */ /* 0x000fe40000000000 */
        /* <DEDUP_REMOVED lines=9> */
[----:B-1----:R-:W-:Y:S01]  /*37d0*/  LOP3.LUT P1, RZ, R6, 0x1, RZ, 0xc0, !PT ;  /* 0x0000000106ff7812 */ /* 0x002fe2000782c0ff */
[----:B--2---:R-:W-:-:S12]  /*37e0*/  BRA.U UP3, `(.L_x_68) ;  /* 0x0000000103e87547 */ /* 0x004fd8000b800000 */
[----:B------:R-:W1:Y:S01]  /*37f0*/  LDCU UR7, c[0x0][0x38c] ;  /* 0x00007180ff0777ac */ /* 0x000e620008000800 */
[----:B------:R-:W-:Y:S02]  /*3800*/  PLOP3.LUT P2, PT, PT, PT, PT, 0x80, 0x8 ;  /* 0x000000000008781c */ /* 0x000fe40003f4f070 */
[----:B------:R-:W-:Y:S01]  /*3810*/  SHF.L.U32 R5, R9, 0x1f, RZ ;  /* 0x0000001f09057819 */ /* 0x000fe200000006ff */
[----:B------:R-:W-:Y:S02]  /*3820*/  ULEA UR8, UR22, UR6, 0x3 ;  /* 0x0000000616087291 */ /* 0x000fe4000f8e18ff */
[----:B------:R-:W-:Y:S02]  /*3830*/  ULEA UR9, UR22, UR23, 0x6 ;  /* 0x0000001716097291 */ /* 0x000fe4000f8e30ff */
[----:B-1----:R-:W-:-:S06]  /*3840*/  UISETP.GE.AND UP0, UPT, UR7, 0x1, UPT ;  /* 0x000000010700788c */ /* 0x002fcc000bf06270 */
[----:B------:R-:W-:-:S05]  /*3850*/  PLOP3.LUT P0, PT, PT, PT, UP0, 0x80, 0x8 ;  /* 0x000000000008781c */ /* 0x000fca0003f0f008 */
[----:B------:R-:W-:-:S08]  /*3860*/  @UP0 ULEA UR7, UR21, UR6, 0x3 ;  /* 0x0000000615070291 */ /* 0x000fd0000f8e18ff */
[----:B------:R-:W-:-:S04]  /*3870*/  @P0 SHF.L.U32 R0, R2, 0x1f, RZ ;  /* 0x0000001f02000819 */ /* 0x000fc800000006ff */
[----:B------:R1:W2:Y:S01]  /*3880*/  @P0 SYNCS.PHASECHK.TRANS64.TRYWAIT P2, [UR7], R0 ;  /* 0x00000000ff0005a7 */ /* 0x0002a20008041107 */
[----:B------:R-:W3:Y:S02]  /*3890*/  SYNCS.PHASECHK.TRANS64.TRYWAIT P0, [UR8+0x150], R5 ;  /* 0x00015005ff0075a7 */ /* 0x000ee40008001108 */
[----:B-123--:R-:W-:Y:S05]  /*38a0*/  @!P0 BRA `(.L_x_69) ;  /* 0x0000005c00cc8947 */ /* 0x00efea0003800000 */
.L_x_184:
[----:B------:R-:W-:Y:S05]  /*38b0*/  BRA.U !UP0, `(.L_x_70) ;  /* 0x0000000108a87547 */ /* 0x000fea000b800000 */
[----:B------:R-:W-:Y:S01]  /*38c0*/  UMOV UR20, URZ ;  /* 0x000000ff00147c82 */ /* 0x000fe20008000000 */
[----:B------:R-:W-:Y:S01]  /*38d0*/  UMOV UR19, UR12 ;  /* 0x0000000c00137c82 */ /* 0x000fe20008000000 */
[----:B------:R-:W-:Y:S01]  /*38e0*/  UMOV UR18, UR15 ;  /* 0x0000000f00127c82 */ /* 0x000fe20008000000 */
[----:B------:R-:W-:-:S05]  /*38f0*/  UMOV UR17, UR21 ;  /* 0x0000001500117c82 */ /* 0x000fca0008000000 */
.L_x_73:
[----:B------:R-:W-:Y:S02]  /*3900*/  UIADD3 UR19, UPT, UPT, UR19, 0x1, URZ ;  /* 0x0000000113137890 */ /* 0x000fe4000fffe0ff */
[----:B--2---:R-:W-:Y:S02]  /*3910*/  ULEA UR7, UR17, UR6, 0x3 ;  /* 0x0000000611077291 */ /* 0x004fe4000f8e18ff */
[----:B------:R-:W-:Y:S01]  /*3920*/  UISETP.NE.AND UP0, UPT, UR19, URZ, UPT ;  /* 0x000000ff1300728c */ /* 0x000fe2000bf05270 */
[----:B---3--:R-:W-:Y:S10]  /*3930*/  @P2 BRA `(.L_x_71) ;  /* 0x00000000000c2947 */ /* 0x008ff40003800000 */
[----:B-1----:R-:W-:Y:S04]  /*3940*/  SHF.L.U32 R5, R2, 0x1f, RZ ;  /* 0x0000001f02057819 */ /* 0x002fe800000006ff */
[----:B------:R-:W1:Y:S02]  /*3950*/  SYNCS.PHASECHK.TRANS64.TRYWAIT P0, [UR7], R5 ;  /* 0x00000005ff0075a7 */ /* 0x000e640008001107 */
[----:B-1----:R-:W-:Y:S05]  /*3960*/  @!P0 BRA `(.L_x_72) ;  /* 0x0000005c00b48947 */ /* 0x002fea0003800000 */
.L_x_71:
[----:B------:R-:W-:Y:S01]  /*3970*/  UISETP.NE.AND UP1, UPT, UR18, 0x1, UPT ;  /* 0x000000011200788c */ /* 0x000fe2000bf25270 */
[----:B------:R-:W-:Y:S01]  /*3980*/  PLOP3.LUT P2, PT, PT, PT, PT, 0x80, 0x8 ;  /* 0x000000000008781c */ /* 0x000fe20003f4f070 */
[----:B------:R-:W-:Y:S02]  /*3990*/  UIADD3 UR21, UPT, UPT, UR17, 0x1, URZ ;  /* 0x0000000111157890 */ /* 0x000fe4000fffe0ff */
[----:B------:R-:W-:Y:S02]  /*39a0*/  ULEA UR30, UR17, UR14, 0x8 ;  /* 0x0000000e111e7291 */ /* 0x000fe4000f8e40ff */
[----:B------:R-:W-:Y:S01]  /*39b0*/  UISETP.NE.AND UP2, UPT, UR21, 0xd, UPT ;  /* 0x0000000d1500788c */ /* 0x000fe2000bf45270 */
[----:B------:R-:W-:Y:S01]  /*39c0*/  PLOP3.LUT P0, PT, PT, PT, UP1, 0x80, 0x8 ;  /* 0x000000000008781c */ /* 0x000fe20003f0f018 */
[----:B------:R-:W-:Y:S02]  /*39d0*/  ULEA UR32, UR17, UR16, 0x7 ;  /* 0x0000001011207291 */ /* 0x000fe4000f8e38ff */
[----:B------:R-:W-:Y:S02]  /*39e0*/  USEL UR29, URZ, 0x1, UP2 ;  /* 0x00000001ff1d7887 */ /* 0x000fe40009000000 */
[----:B------:R-:W-:Y:S02]  /*39f0*/  USEL UR21, UR21, URZ, UP2 ;  /* 0x000000ff15157287 */ /* 0x000fe40009000000 */
[----:B------:R-:W-:Y:S02]  /*3a00*/  UIADD3 UR36, UPT, UPT, UR30, 0x4, URZ ;  /* 0x000000041e247890 */ /* 0x000fe4000fffe0ff */
[----:B------:R-:W-:Y:S01]  /*3a10*/  @UP1 ULEA UR28, UR21, UR6, 0x3 ;  /* 0x00000006151c1291 */ /* 0x000fe2000f8e18ff */
[----:B------:R-:W-:Y:S01]  /*3a20*/  LOP3.LUT R2, R2, UR29, RZ, 0x3c, !PT ;  /* 0x0000001d02027c12 */ /* 0x000fe2000f8e3cff */
[----:B------:R-:W-:Y:S02]  /*3a30*/  UISETP.NE.U32.AND UP1, UPT, UR20, URZ, UPT ;  /* 0x000000ff1400728c */ /* 0x000fe4000bf25070 */
[----:B------:R-:W-:Y:S01]  /*3a40*/  UIADD3 UR7, UPT, UPT, UR7, 0x68, URZ ;  /* 0x0000006807077890 */ /* 0x000fe2000fffe0ff */
[----:B-1----:R-:W-:Y:S01]  /*3a50*/  @P0 SHF.L.U32 R0, R2, 0x1f, RZ ;  /* 0x0000001f02000819 */ /* 0x002fe200000006ff */
[----:B------:R-:W-:Y:S01]  /*3a60*/  UMOV UR33, 0x4008 ;  /* 0x0000400800217882 */ /* 0x000fe20000000000 */
[----:B------:R-:W-:Y:S01]  /*3a70*/  UMOV UR31, 0x40004040 ;  /* 0x40004040001f7882 */ /* 0x000fe20000000000 */
[----:B------:R-:W-:Y:S01]  /*3a80*/  UMOV UR29, 0x80004020 ;  /* 0x80004020001d7882 */ /* 0x000fe20000000000 */
[----:B------:R2:W3:Y:S01]  /*3a90*/  @P0 SYNCS.PHASECHK.TRANS64.TRYWAIT P2, [UR28], R0 ;  /* 0x00000000ff0005a7 */ /* 0x0004e2000804111c */
[----:B------:R-:W-:Y:S01]  /*3aa0*/  ULEA UR28, UR17, UR13, 0x9 ;  /* 0x0000000d111c7291 */ /* 0x000fe2000f8e48ff */
[----:B------:R2:W-:Y:S01]  /*3ab0*/  UTCCP.T.S.2CTA.128dp128bit tmem[UR23+0x80], gdesc[UR32] ;  /* 0x00008020170079e7 */ /* 0x0005e20008380000 */
[----:B------:R-:W-:Y:S02]  /*3ac0*/  UIADD3 UR18, UPT, UPT, UR18, -0x1, URZ ;  /* 0xffffffff12127890 */ /* 0x000fe4000fffe0ff */
[----:B------:R-:W-:Y:S01]  /*3ad0*/  UIADD3 UR34, UPT, UPT, UR28, 0x2, URZ ;  /* 0x000000021c227890 */ /* 0x000fe2000fffe0ff */
[----:B------:R-:W-:Y:S01]  /*3ae0*/  UMOV UR37, 0x40004040 ;  /* 0x4000404000257882 */ /* 0x000fe20000000000 */
[----:B------:R-:W-:Y:S01]  /*3af0*/  UMOV UR35, 0x80004020 ;  /* 0x8000402000237882 */ /* 0x000fe20000000000 */
[----:B------:R-:W-:Y:S02]  /*3b00*/  UMOV UR20, 0x1 ;  /* 0x0000000100147882 */ /* 0x000fe40000000000 */
[----:B------:R2:W-:Y:S01]  /*3b10*/  UTCIMMA.2CTA gdesc[UR28], gdesc[UR30], tmem[UR9], tmem[UR26], idesc[UR27], UP1 ;  /* 0x00ff1a1e1c0075ea */ /* 0x0005e20008a00109 */
[----:B------:R-:W-:Y:S03]  /*3b20*/  UMOV UR17, UR21 ;  /* 0x0000001500117c82 */ /* 0x000fe60008000000 */
[----:B------:R2:W-:Y:S01]  /*3b30*/  UTCIMMA.2CTA gdesc[UR34], gdesc[UR36], tmem[UR9], tmem[UR24], idesc[UR25], UPT ;  /* 0x00ff1824220075ea */ /* 0x0005e2000ba00109 */
[----:B------:R2:W-:Y:S01]  /*3b40*/  UTCBAR.2CTA.MULTICAST [UR7], URZ, UR11 ;  /* 0x000000ff070073e9 */ /* 0x0005e2000820080b */
[----:B------:R-:W-:Y:S05]  /*3b50*/  BRA.U UP0, `(.L_x_73) ;  /* 0xfffffffd00687547 */ /* 0x000fea000b83ffff */
.L_x_70:
[----:B------:R-:W-:-:S09]  /*3b60*/  UIADD3 UR8, UPT, UPT, UR8, 0x140, URZ ;  /* 0x0000014008087890 */ /* 0x000fd2000fffe0ff */
[----:B------:R4:W-:Y:S01]  /*3b70*/  UTCBAR.2CTA.MULTICAST [UR8], URZ, UR10 ;  /* 0x000000ff080073e9 */ /* 0x0009e2000820080a */
[----:B------:R-:W-:Y:S02]  /*3b80*/  NOP ;  /* 0x0000000000007918 */ /* 0x000fe40000000000 */
.L_x_68:
[----:B------:R-:W-:Y:S01]  /*3b90*/  UIADD3 UR22, UPT, UPT, UR22, 0x1, URZ ;  /* 0x0000000116167890 */ /* 0x000fe2000fffe0ff */
[----:B------:R-:W-:-:S03]  /*3ba0*/  ISETP.NE.AND P0, PT, R8, 0x2, PT ;  /* 0x000000020800780c */ /* 0x000fc60003f05270 */
[----:B------:R-:W-:Y:S01]  /*3bb0*/  UISETP.NE.AND UP0, UPT, UR22, 0x2, UPT ;  /* 0x000000021600788c */ /* 0x000fe2000bf05270 */
[----:B-12---:R-:W-:Y:S02]  /*3bc0*/  SEL R0, RZ, 0x1, P0 ;  /* 0x00000001ff007807 */ /* 0x006fe40000000000 */
[----:B------:R-:W-:Y:S01]  /*3bd0*/  SEL R8, R8, RZ, P0 ;  /* 0x000000ff08087207 */ /* 0x000fe20000000000 */
[----:B------:R-:W-:Y:S01]  /*3be0*/  USEL UR7, URZ, 0x1, UP0 ;  /* 0x00000001ff077887 */ /* 0x000fe20008000000 */
[----:B------:R-:W-:Y:S01]  /*3bf0*/  LOP3.LUT R3, R3, R0, RZ, 0x3c, !PT ;  /* 0x0000000003037212 */ /* 0x000fe200078e3cff */
[----:B------:R-:W-:-:S04]  /*3c00*/  USEL UR22, UR22, URZ, UP0 ;  /* 0x000000ff16167287 */ /* 0x000fc80008000000 */
[----:B------:R-:W-:Y:S01]  /*3c10*/  LOP3.LUT R9, R9, UR7, RZ, 0x3c, !PT ;  /* 0x0000000709097c12 */ /* 0x000fe2000f8e3cff */
[----:B------:R-:W-:Y:S07]  /*3c20*/  @P1 BRA `(.L_x_74) ;  /* 0xfffffff800a81947 */ /* 0x000fee000383ffff */
[----:B------:R-:W1:Y:S01]  /*3c30*/  S2UR UR7, SR_CgaCtaId ;  /* 0x00000000000779c3 */ /* 0x000e620000008800 */
[----:B------:R-:W-:Y:S01]  /*3c40*/  ELECT P0, URZ, PT ;  /* 0x0000000000ff782f */ /* 0x000fe20003800000 */
[----:B------:R-:W-:Y:S01]  /*3c50*/  HFMA2 R0, -RZ, RZ, 0, 5.9604644775390625e-08 ;  /* 0x00000001ff007431 */ /* 0x000fe200000001ff */
[----:B----4-:R-:W-:-:S05]  /*3c60*/  UMOV UR8, 0x40 ;  /* 0x0000004000087882 */ /* 0x010fca0000000000 */
[----:B------:R-:W-:Y:S01]  /*3c70*/  UVIRTCOUNT.DEALLOC.SMPOOL 0x80 ;  /* 0x000000800000784c */ /* 0x000fe20000000000 */
[----:B------:R-:W-:Y:S02]  /*3c80*/  UISETP.NE.AND UP0, UPT, UR4, URZ, UPT ;  /* 0x000000ff0400728c */ /* 0x000fe4000bf05270 */
[----:B-1----:R-:W-:-:S09]  /*3c90*/  ULEA UR7, UR7, UR8, 0x18 ;  /* 0x0000000807077291 */ /* 0x002fd2000f8ec0ff */
[----:B------:R1:W-:Y:S01]  /*3ca0*/  @P0 STS.U8 [UR7+0x1c], R0 ;  /* 0x00001c00ff000988 */ /* 0x0003e20008000007 */
[----:B------:R-:W-:Y:S05]  /*3cb0*/  BRA.U UP0, `(.L_x_75) ;  /* 0x0000000100587547 */ /* 0x000fea000b800000 */
[----:B------:R-:W-:Y:S01]  /*3cc0*/  UIADD3 UR8, UPT, UPT, UR6, 0x150, URZ ;  /* 0x0000015006087890 */ /* 0x000fe2000fffe0ff */
[----:B------:R-:W-:-:S03]  /*3cd0*/  SHF.L.U32 R3, R9, 0x1f, RZ ;  /* 0x0000001f09037819 */ /* 0x000fc600000006ff */
[----:B------:R-:W-:-:S09]  /*3ce0*/  ULEA UR4, UR22, UR8, 0x3 ;  /* 0x0000000816047291 */ /* 0x000fd2000f8e18ff */
[----:B------:R-:W2:Y:S02]  /*3cf0*/  SYNCS.PHASECHK.TRANS64.TRYWAIT P0, [UR4], R3 ;  /* 0x00000003ff0075a7 */ /* 0x000ea40008001104 */
[----:B--2---:R-:W-:Y:S05]  /*3d00*/  @!P0 BRA `(.L_x_76) ;  /* 0x0000005800e48947 */ /* 0x004fea0003800000 */
.L_x_187:
[----:B------:R-:W-:-:S04]  /*3d10*/  UIADD3 UR9, UPT, UPT, UR22, 0x1, URZ ;  /* 0x0000000116097890 */ /* 0x000fc8000fffe0ff */
[----:B------:R-:W-:-:S04]  /*3d20*/  UISETP.NE.AND UP1, UPT, UR9, 0x2, UPT ;  /* 0x000000020900788c */ /* 0x000fc8000bf25270 */
[----:B------:R-:W-:Y:S02]  /*3d30*/  USEL UR4, URZ, 0x1, UP1 ;  /* 0x00000001ff047887 */ /* 0x000fe40008800000 */
[----:B------:R-:W-:-:S04]  /*3d40*/  USEL UR9, UR9, URZ, UP1 ;  /* 0x000000ff09097287 */ /* 0x000fc80008800000 */
[----:B------:R-:W-:Y:S01]  /*3d50*/  ULEA UR9, UR9, UR8, 0x3 ;  /* 0x0000000809097291 */ /* 0x000fe2000f8e18ff */
[----:B-1----:R-:W-:-:S04]  /*3d60*/  LOP3.LUT R3, R9, UR4, RZ, 0x3c, !PT ;  /* 0x0000000409037c12 */ /* 0x002fc8000f8e3cff */
[----:B------:R-:W-:Y:S01]  /*3d70*/  SHF.L.U32 R3, R3, 0x1f, RZ ;  /* 0x0000001f03037819 */ /* 0x000fe200000006ff */
[----:B------:R-:W-:-:S04]  /*3d80*/  IMAD.U32 R0, RZ, RZ, UR9 ;  /* 0x00000009ff007e24 */ /* 0x000fc8000f8e00ff */
[----:B------:R1:W2:Y:S03]  /*3d90*/  SYNCS.PHASECHK.TRANS64.TRYWAIT P0, [R0+URZ], R3 ;  /* 0x00000003000075a7 */ /* 0x0002a600080011ff */
[----:B--2---:R-:W-:Y:S05]  /*3da0*/  @!P0 NANOSLEEP.SYNCS 0x989680 ;  /* 0x009896800000895d */ /* 0x004fea0003900000 */
[----:B------:R-:W2:Y:S02]  /*3db0*/  @!P0 SYNCS.PHASECHK.TRANS64 P0, [R0+URZ], R3 ;  /* 0x00000003000085a7 */ /* 0x000ea400080010ff */
[----:B--2---:R-:W-:Y:S05]  /*3dc0*/  @P0 BRA `(.L_x_77) ;  /* 0x0000000000200947 */ /* 0x004fea0003800000 */
.L_x_78:
[----:B--2---:R2:W4:Y:S02]  /*3dd0*/  SYNCS.PHASECHK.TRANS64.TRYWAIT P0, [R0+URZ], R3 ;  /* 0x00000003000075a7 */ /* 0x00452400080011ff */
[----:B----4-:R-:W-:Y:S05]  /*3de0*/  @!P0 NANOSLEEP.SYNCS 0x989680 ;  /* 0x009896800000895d */ /* 0x010fea0003900000 */
[----:B------:R-:W4:Y:S02]  /*3df0*/  @!P0 SYNCS.PHASECHK.TRANS64 P0, [R0+URZ], R3 ;  /* 0x00000003000085a7 */ /* 0x000f2400080010ff */
[----:B----4-:R-:W-:Y:S05]  /*3e00*/  @!P0 BRA `(.L_x_78) ;  /* 0xfffffffc00f08947 */ /* 0x010fea000383ffff */
[----:B------:R-:W-:Y:S05]  /*3e10*/  BRA `(.L_x_77) ;  /* 0x00000000000c7947 */ /* 0x000fea0003800000 */
.L_x_75:
[----:B------:R-:W-:-:S04]  /*3e20*/  UIADD3 UR4, UPT, UPT, UR6, 0x180, URZ ;  /* 0x0000018006047890 */ /* 0x000fc8000fffe0ff */
[----:B------:R-:W-:-:S09]  /*3e30*/  UPRMT UR4, UR5, 0x654, UR4 ;  /* 0x0000065405047896 */ /* 0x000fd20008000004 */
[----:B------:R-:W-:Y:S03]  /*3e40*/  SYNCS.ARRIVE.TRANS64.RED.A1T0 RZ, [UR4], RZ ;  /* 0x000000ffffff79a7 */ /* 0x000fe60008100404 */
.L_x_77:
[----:B-12---:R-:W-:Y:S01]  /*3e50*/  SHF.L.U32 R3, RZ, 0x1f, RZ ;  /* 0x0000001fff037819 */ /* 0x006fe200000006ff */
[----:B------:R-:W-:Y:S01]  /*3e60*/  UIADD3 UR4, UPT, UPT, UR6, 0x180, URZ ;  /* 0x0000018006047890 */ /* 0x000fe2000fffe0ff */
[----:B------:R-:W-:Y:S02]  /*3e70*/  PLOP3.LUT P0, PT, PT, PT, UP0, 0x80, 0x8 ;  /* 0x000000000008781c */ /* 0x000fe40003f0f008 */
[----:B------:R-:W1:Y:S02]  /*3e80*/  SYNCS.PHASECHK.TRANS64.TRYWAIT P1, [UR6+0x180], R3 ;  /* 0x00018003ff0075a7 */ /* 0x000e640008021106 */
[----:B-1----:R-:W-:Y:S09]  /*3e90*/  @!P1 BRA `(.L_x_79) ;  /* 0x0000005800989947 */ /* 0x002ff20003800000 */
.L_x_189:
[----:B------:R-:W-:Y:S02]  /*3ea0*/  @!UP0 UPRMT UR4, UR5, 0x654, UR4 ;  /* 0x0000065405048896 */ /* 0x000fe40008000004 */
[----:B------:R-:W-:Y:S01]  /*3eb0*/  ULOP3.LUT UR5, UR23, 0xffff, URZ, 0xc0, !UPT ;  /* 0x0000ffff17057892 */ /* 0x000fe2000f8ec0ff */
[----:B------:R-:W-:-:S03]  /*3ec0*/  UMOV UR8, 0xffff ;  /* 0x0000ffff00087882 */ /* 0x000fc60000000000 */
[----:B------:R-:W-:-:S03]  /*3ed0*/  USHF.R.U32.HI UR5, URZ, 0x5, UR5 ;  /* 0x00000005ff057899 */ /* 0x000fc60008011605 */
[----:B------:R-:W-:Y:S01]  /*3ee0*/  @!P0 SYNCS.ARRIVE.TRANS64.RED.A1T0 RZ, [UR4], RZ ;  /* 0x000000ffffff89a7 */ /* 0x000fe20008100404 */
[----:B------:R-:W-:Y:S01]  /*3ef0*/  NOP ;  /* 0x0000000000007918 */ /* 0x000fe20000000000 */
[----:B-1----:R-:W1:Y:S01]  /*3f00*/  LDS R0, [UR7+0x14] ;  /* 0x00001407ff007984 */ /* 0x002e620008000800 */
[----:B------:R-:W-:Y:S01]  /*3f10*/  USHF.L.U32 UR8, UR8, UR5, URZ ;  /* 0x0000000508087299 */ /* 0x000fe200080006ff */
[----:B------:R-:W-:Y:S02]  /*3f20*/  UMOV UR4, 0x1 ;  /* 0x0000000100047882 */ /* 0x000fe40000000000 */
[----:B------:R-:W-:-:S03]  /*3f30*/  USHF.L.U32 UR4, UR4, UR5, URZ ;  /* 0x0000000504047299 */ /* 0x000fc600080006ff */
[----:B-1----:R-:W-:-:S04]  /*3f40*/  LOP3.LUT R0, R0, UR8, RZ, 0xc0, !PT ;  /* 0x0000000800007c12 */ /* 0x002fc8000f8ec0ff */
[----:B------:R-:W-:-:S13]  /*3f50*/  ISETP.NE.AND P0, PT, R0, UR8, PT ;  /* 0x0000000800007c0c */ /* 0x000fda000bf05270 */
[----:B------:R-:W-:Y:S05]  /*3f60*/  @P0 BRA `(.L_x_80) ;  /* 0x0000000000580947 */ /* 0x000fea0003800000 */
[----:B------:R-:W1:Y:S02]  /*3f70*/  LDS R0, [UR7+0x18] ;  /* 0x00001807ff007984 */ /* 0x000e640008000800 */
[----:B-1----:R-:W-:-:S04]  /*3f80*/  LOP3.LUT R0, R0, UR4, RZ, 0xc0, !PT ;  /* 0x0000000400007c12 */ /* 0x002fc8000f8ec0ff */
[----:B------:R-:W-:-:S13]  /*3f90*/  ISETP.NE.AND P0, PT, R0, UR4, PT ;  /* 0x0000000400007c0c */ /* 0x000fda000bf05270 */
[----:B------:R-:W-:Y:S05]  /*3fa0*/  @P0 BRA `(.L_x_81) ;  /* 0x00000000003c0947 */ /* 0x000fea0003800000 */
[----:B------:R-:W1:Y:S01]  /*3fb0*/  S2R R2, SR_LANEID ;  /* 0x0000000000027919 */ /* 0x000e620000000000 */
[----:B------:R-:W-:Y:S01]  /*3fc0*/  ULOP3.LUT UR8, URZ, UR8, URZ, 0x33, !UPT ;  /* 0x00000008ff087292 */ /* 0x000fe2000f8e33ff */
[----:B------:R-:W-:Y:S01]  /*3fd0*/  LOP3.LUT R4, RZ, UR4, RZ, 0x33, !PT ;  /* 0x00000004ff047c12 */ /* 0x000fe2000f8e33ff */
[----:B------:R-:W-:Y:S02]  /*3fe0*/  VOTEU.ANY UR6, UPT, PT ;  /* 0x0000000000067886 */ /* 0x000fe400038e0100 */
[----:B------:R-:W-:Y:S01]  /*3ff0*/  UFLO.U32 UR6, UR6 ;  /* 0x00000006000672bd */ /* 0x000fe200080e0000 */
[----:B------:R-:W2:Y:S01]  /*4000*/  REDUX UR4, R4 ;  /* 0x00000000040473c4 */ /* 0x000ea20000000000 */
[----:B------:R-:W-:-:S06]  /*4010*/  IMAD.U32 R0, RZ, RZ, UR8 ;  /* 0x00000008ff007e24 */ /* 0x000fcc000f8e00ff */
[----:B------:R4:W-:Y:S01]  /*4020*/  UTCATOMSWS.AND URZ, UR8 ;  /* 0x0000000800ff79e3 */ /* 0x0009e20008000000 */
[----:B------:R-:W3:Y:S01]  /*4030*/  REDUX UR5, R0 ;  /* 0x00000000000573c4 */ /* 0x000ee20000000000 */
[----:B-1----:R-:W-:Y:S01]  /*4040*/  ISETP.EQ.U32.AND P0, PT, R2, UR6, PT ;  /* 0x0000000602007c0c */ /* 0x002fe2000bf02070 */
[----:B--2---:R-:W-:Y:S01]  /*4050*/  IMAD.U32 R2, RZ, RZ, UR4 ;  /* 0x00000004ff027e24 */ /* 0x004fe2000f8e00ff */
[----:B---3--:R-:W-:-:S11]  /*4060*/  MOV R3, UR5 ;  /* 0x0000000500037c02 */ /* 0x008fd60008000f00 */
[----:B------:R4:W-:Y:S04]  /*4070*/  @P0 ATOMS.AND RZ, [UR7+0x14], R3 ;  /* 0x00001403ffff098c */ /* 0x0009e8000a800007 */
[----:B------:R4:W-:Y:S01]  /*4080*/  @P0 ATOMS.AND RZ, [UR7+0x18], R2 ;  /* 0x00001802ffff098c */ /* 0x0009e2000a800007 */
[----:B------:R-:W-:Y:S05]  /*4090*/  BRA `(.L_x_82) ;  /* 0x0000000000147947 */ /* 0x000fea0003800000 */
.L_x_81:
[----:B------:R-:W-:Y:S02]  /*40a0*/  MOV R2, 0x40c0 ;  /* 0x000040c000027802 */ /* 0x000fe40000000f00 */
[----:B---3-5:R-:W-:Y:S05]  /*40b0*/  CALL.REL.NOINC `($__internal_0_$__cuda_sm10x_tcgen05_guardrail_trap_col_being_dealloced_not_returned_by_alloc) ;  /* 0x0000005c00787944 */ /* 0x028fea0003c00000 */
[----:B------:R-:W-:Y:S05]  /*40c0*/  BRA `(.L_x_82) ;  /* 0x0000000000087947 */ /* 0x000fea0003800000 */
.L_x_80:
[----:B------:R-:W-:Y:S02]  /*40d0*/  MOV R2, 0x40f0 ;  /* 0x000040f000027802 */ /* 0x000fe40000000f00 */
[----:B---3-5:R-:W-:Y:S05]  /*40e0*/  CALL.REL.NOINC `($__internal_2_$__cuda_sm10x_tcgen05_guardrail_trap_unallocated_columns_being_dealloced) ;  /* 0x0000005c00847944 */ /* 0x028fea0003c00000 */
.L_x_82:
[----:B------:R-:W-:Y:S01]  /*40f0*/  NOP ;  /* 0x0000000000007918 */ /* 0x000fe20000000000 */
[----:B----4-:R-:W-:Y:S05]  /*4100*/  EXIT ;  /* 0x000000000000794d */ /* 0x010fea0003800000 */
.L_x_55:
[----:B------:R-:W-:-:S09]  /*4110*/  UISETP.NE.OR UP5, UPT, UR10, 0x3, !UP5 ;  /* 0x000000030a00788c */ /* 0x000fd2000efa5670 */
[----:B------:R-:W-:Y:S05]  /*4120*/  BRA.U UP5, `(.L_x_83) ;  /* 0x0000001505607547 */ /* 0x000fea000b800000 */
[----:B------:R-:W1:Y:S01]  /*4130*/  LDCU.64 UR6, c[0x0][0xa88] ;  /* 0x00015100ff0677ac */ /* 0x000e620008000a00 */
[----:B------:R-:W2:Y:S01]  /*4140*/  LDC R0, c[0x0][0xd30] ;  /* 0x00034c00ff007b82 */ /* 0x000ea20000000800 */
[----:B------:R-:W-:Y:S02]  /*4150*/  HFMA2 R31, -RZ, RZ, 0, 0 ;  /* 0x00000000ff1f7431 */ /* 0x000fe400000001ff */
[----:B------:R-:W-:Y:S01]  /*4160*/  IMAD.MOV.U32 R33, RZ, RZ, 0x1 ;  /* 0x00000001ff217424 */ /* 0x000fe200078e00ff */
[----:B------:R-:W3:Y:S01]  /*4170*/  LDCU.64 UR4, c[0x0][0xa90] ;  /* 0x00015200ff0477ac */ /* 0x000ee20008000a00 */
[----:B-----5:R-:W-:Y:S01]  /*4180*/  IMAD.MOV.U32 R32, RZ, RZ, RZ ;  /* 0x000000ffff207224 */ /* 0x020fe200078e00ff */
[----:B------:R-:W-:Y:S01]  /*4190*/  MOV R29, 0x2000 ;  /* 0x00002000001d7802 */ /* 0x000fe20000000f00 */
[----:B------:R-:W-:Y:S01]  /*41a0*/  UISETP.NE.AND UP2, UPT, UR10, 0x2, UPT ;  /* 0x000000020a00788c */ /* 0x000fe2000bf45270 */
[----:B------:R-:W4:Y:S01]  /*41b0*/  LDC R23, c[0x0][0x370] ;  /* 0x0000dc00ff177b82 */ /* 0x000f220000000800 */
[----:B------:R-:W-:-:S02]  /*41c0*/  UPLOP3.LUT UP1, UPT, UPT, UPT, UPT, 0x40, 0x4 ;  /* 0x000000000004789c */ /* 0x000fc40003f2e870 */
[----:B------:R-:W-:-:S05]  /*41d0*/  USEL UR13, URZ, 0x1, UP2 ;  /* 0x00000001ff0d7887 */ /* 0x000fca0009000000 */
[----:B------:R-:W4:Y:S01]  /*41e0*/  LDC R8, c[0x0][0xd0c] ;  /* 0x00034300ff087b82 */ /* 0x000f220000000800 */
[----:B-1----:R-:W-:-:S03]  /*41f0*/  UISETP.NE.U32.AND UP5, UPT, UR6, URZ, UPT ;  /* 0x000000ff0600728c */ /* 0x002fc6000bfa5070 */
[----:B------:R-:W-:Y:S01]  /*4200*/  UMOV UR6, 0x400 ;  /* 0x0000040000067882 */ /* 0x000fe20000000000 */
[----:B------:R-:W-:Y:S02]  /*4210*/  UISETP.NE.AND.EX UP5, UPT, UR7, URZ, UPT, UP5 ;  /* 0x000000ff0700728c */ /* 0x000fe4000bfa5350 */
[----:B------:R-:W-:Y:S01]  /*4220*/  ULEA UR6, UR37, UR6, 0x18 ;  /* 0x0000000625067291 */ /* 0x000fe2000f8ec0ff */
[----:B------:R-:W1:Y:S01]  /*4230*/  LDC R22, c[0x0][0xd20] ;  /* 0x00034800ff167b82 */ /* 0x000e620000000800 */
[----:B---3--:R-:W-:Y:S01]  /*4240*/  UISETP.NE.U32.AND UP6, UPT, UR4, URZ, UPT ;  /* 0x000000ff0400728c */ /* 0x008fe2000bfc5070 */
[----:B--2---:R-:W-:Y:S01]  /*4250*/  ISETP.NE.AND P1, PT, R0, 0x1, PT ;  /* 0x000000010000780c */ /* 0x004fe20003f25270 */
[----:B------:R-:W-:Y:S02]  /*4260*/  UIADD3 UR7, UPT, UPT, UR6, 0xe8, URZ ;  /* 0x000000e806077890 */ /* 0x000fe4000fffe0ff */
[----:B------:R-:W-:Y:S02]  /*4270*/  UIADD3 UR57, UPT, UPT, UR6, 0xd0, URZ ;  /* 0x000000d006397890 */ /* 0x000fe4000fffe0ff */
[----:B------:R-:W-:Y:S01]  /*4280*/  UIADD3 UR49, UPT, UPT, UR6, 0xd8, URZ ;  /* 0x000000d806317890 */ /* 0x000fe2000fffe0ff */
[----:B------:R-:W2:Y:S01]  /*4290*/  LDC.64 R36, c[0x0][0x348] ;  /* 0x0000d200ff247b82 */ /* 0x000ea20000000a00 */
[----:B------:R-:W-:-:S02]  /*42a0*/  UIADD3 UR41, UPT, UPT, UR6, 0xe0, URZ ;  /* 0x000000e006297890 */ /* 0x000fc4000fffe0ff */
[----:B------:R-:W-:Y:S02]  /*42b0*/  UPRMT UR7, UR37, 0x654, UR7 ;  /* 0x0000065425077896 */ /* 0x000fe40008000007 */
[----:B------:R-:W-:-:S03]  /*42c0*/  UISETP.NE.AND.EX UP6, UPT, UR5, URZ, UPT, UP6 ;  /* 0x000000ff0500728c */ /* 0x000fc6000bfc5360 */
[----:B------:R-:W3:Y:S08]  /*42d0*/  LDC.64 R18, c[0x0][0xd10] ;  /* 0x00034400ff127b82 */ /* 0x000ef00000000a00 */
[----:B------:R-:W1:Y:S08]  /*42e0*/  LDC.64 R6, c[0x0][0xd18] ;  /* 0x00034600ff067b82 */ /* 0x000e700000000a00 */
[----:B------:R-:W1:Y:S08]  /*42f0*/  LDC.64 R4, c[0x0][0xd28] ;  /* 0x00034a00ff047b82 */ /* 0x000e700000000a00 */
[----:B----4-:R-:W1:Y:S02]  /*4300*/  LDC R28, c[0x0][0x374] ;  /* 0x0000dd00ff1c7b82 */ /* 0x010e640000000800 */
.L_x_94:
[C---:B------:R-:W-:Y:S02]  /*4310*/  LEA R0, R32.reuse, UR6, 0x3 ;  /* 0x0000000620007c11 */ /* 0x040fe4000f8e18ff */
[----:B------:R-:W-:Y:S02]  /*4320*/  SHF.L.U32 R3, R31, 0x1f, RZ ;  /* 0x0000001f1f037819 */ /* 0x000fe400000006ff */
[----:B------:R-:W-:Y:S02]  /*4330*/  LEA R24, R32, UR6, 0x4 ;  /* 0x0000000620187c11 */ /* 0x000fe4000f8e20ff */
[----:B----4-:R-:W4:Y:S02]  /*4340*/  SYNCS.PHASECHK.TRANS64.TRYWAIT P0, [R0+URZ+0x120], R3 ;  /* 0x00012003000075a7 */ /* 0x010f2400080011ff */
[----:B----4-:R-:W-:Y:S05]  /*4350*/  @!P0 BRA `(.L_x_84) ;  /* 0x0000005400808947 */ /* 0x010fea0003800000 */
.L_x_190:
[----:B------:R-:W-:Y:S01]  /*4360*/  ISETP.GE.AND P0, PT, R2, 0x1, PT ;  /* 0x000000010200780c */ /* 0x000fe20003f06270 */
[----:B------:R-:W5:Y:S01]  /*4370*/  LDS.128 R24, [R24+0x190] ;  /* 0x0001900018187984 */ /* 0x000f620000000c00 */
[----:B----4-:R-:W-:Y:S01]  /*4380*/  VIADD R0, R0, 0x130 ;  /* 0x0000013000007836 */ /* 0x010fe20000000000 */
[----:B------:R-:W-:Y:S01]  /*4390*/  @!PT LDS RZ, [RZ] ;  /* 0x00000000fffff984 */ /* 0x000fe20000000800 */
[----:B------:R-:W-:Y:S01]  /*43a0*/  @!PT LDS RZ, [RZ] ;  /* 0x00000000fffff984 */ /* 0x000fe20000000800 */
[----:B------:R-:W-:Y:S01]  /*43b0*/  @!PT LDS RZ, [RZ] ;  /* 0x00000000fffff984 */ /* 0x000fe20000000800 */
[----:B------:R-:W-:Y:S01]  /*43c0*/  @!PT LDS RZ, [RZ] ;  /* 0x00000000fffff984 */ /* 0x000fe20000000800 */
[----:B------:R4:W-:Y:S06]  /*43d0*/  MEMBAR.ALL.CTA ;  /* 0x0000000000007992 */ /* 0x0009ec0000008000 */
[----:B----4-:R-:W4:Y:S01]  /*43e0*/  FENCE.VIEW.ASYNC.S ;  /* 0x00000000000073c6 */ /* 0x010f220000000000 */
[----:B------:R-:W-:Y:S04]  /*43f0*/  PRMT R0, RZ, 0x654, R0 ;  /* 0x00000654ff007816 */ /* 0x000fe80000000000 */
[----:B----4-:R4:W-:Y:S01]  /*4400*/  SYNCS.ARRIVE.TRANS64.RED.A1T0 RZ, [R0+URZ], RZ ;  /* 0x000000ff00ff79a7 */ /* 0x0109e200081004ff */
[----:B-----5:R-:W-:Y:S11]  /*4410*/  LOP3.LUT P3, RZ, R26, 0x1, RZ, 0xc0, !PT ;  /* 0x000000011aff7812 */ /* 0x020ff6000786c0ff */
[----:B------:R-:W-:Y:S02]  /*4420*/  @!UPT UIADD3 URZ, UPT, UPT, URZ, URZ, URZ ;  /* 0x000000fffffff290 */ /* 0x000fe4000fffe0ff */
[----:B------:R-:W-:Y:S02]  /*4430*/  @P3 MOV R13, R24 ;  /* 0x00000018000d3202 */ /* 0x000fe40000000f00 */
[----:B------:R-:W-:Y:S01]  /*4440*/  @P3 LOP3.LUT R10, R25, 0xffff, RZ, 0xc0, !PT ;  /* 0x0000ffff190a3812 */ /* 0x000fe200078ec0ff */
[----:B----4-:R-:W-:Y:S06]  /*4450*/  @!P0 BRA `(.L_x_85) ;  /* 0x0000000000a48947 */ /* 0x010fec0003800000 */
[----:B-1----:R-:W-:Y:S01]  /*4460*/  IMAD.HI.U32 R35, R28, R7, RZ ;  /* 0x000000071c237227 */ /* 0x002fe200078e00ff */
[----:B------:R-:W-:Y:S02]  /*4470*/  ISETP.NE.AND P0, PT, R6, 0x1, PT ;  /* 0x000000010600780c */ /* 0x000fe40003f05270 */
[----:B------:R-:W-:Y:S01]  /*4480*/  ISETP.NE.AND P2, PT, R2, 0x1, PT ;  /* 0x000000010200780c */ /* 0x000fe20003f45270 */
[----:B---3--:R-:W-:Y:S01]  /*4490*/  IMAD.HI.U32 R38, R23, R18, RZ ;  /* 0x0000001217267227 */ /* 0x008fe200078e00ff */
[----:B------:R-:W-:Y:S02]  /*44a0*/  SHF.R.U32.HI R35, RZ, R22, R35 ;  /* 0x00000016ff237219 */ /* 0x000fe40000011623 */
[----:B------:R-:W-:Y:S01]  /*44b0*/  ISETP.NE.AND P4, PT, R8, 0x1, PT ;  /* 0x000000010800780c */ /* 0x000fe20003f85270 */
[----:B------:R-:W-:Y:S01]  /*44c0*/  IMAD.HI.U32 R40, R13, R18, RZ ;  /* 0x000000120d287227 */ /* 0x000fe200078e00ff */
[----:B------:R-:W-:Y:S02]  /*44d0*/  SHF.R.U32.HI R38, RZ, R19, R38 ;  /* 0x00000013ff267219 */ /* 0x000fe40000011626 */
[----:B------:R-:W-:Y:S01]  /*44e0*/  SEL R3, R28, R35, !P0 ;  /* 0x000000231c037207 */ /* 0x000fe20004000000 */
[C---:B------:R-:W-:Y:S01]  /*44f0*/  IMAD.HI.U32 R35, R10.reuse, R7, RZ ;  /* 0x000000070a237227 */ /* 0x040fe200078e00ff */
[----:B------:R-:W-:Y:S02]  /*4500*/  SEL R11, R23, R38, !P4 ;  /* 0x00000026170b7207 */ /* 0x000fe40006000000 */
[----:B------:R-:W-:Y:S01]  /*4510*/  SHF.R.U32.HI R40, RZ, R19, R40 ;  /* 0x00000013ff287219 */ /* 0x000fe20000011628 */
[----:B------:R-:W-:Y:S01]  /*4520*/  IMAD.HI.U32 R42, R3, R4, RZ ;  /* 0x00000004032a7227 */ /* 0x000fe200078e00ff */
[----:B------:R-:W-:Y:S03]  /*4530*/  SHF.R.U32.HI R35, RZ, R22, R35 ;  /* 0x00000016ff237219 */ /* 0x000fe60000011623 */
[----:B------:R-:W-:Y:S01]  /*4540*/  IMAD.HI.U32 R38, R11, R4, RZ ;  /* 0x000000040b267227 */ /* 0x000fe200078e00ff */
[----:B------:R-:W-:Y:S02]  /*4550*/  @P2 SHF.R.U32.HI R3, RZ, R5, R42 ;  /* 0x00000005ff032219 */ /* 0x000fe4000001162a */
[----:B------:R-:W-:Y:S02]  /*4560*/  SEL R9, R10, R35, !P0 ;  /* 0x000000230a097207 */ /* 0x000fe40004000000 */
[----:B------:R-:W-:Y:S01]  /*4570*/  @P2 SHF.R.U32.HI R11, RZ, R5, R38 ;  /* 0x00000005ff0b2219 */ /* 0x000fe20000011626 */
[C---:B------:R-:W-:Y:S01]  /*4580*/  IMAD R12, R2.reuse, R3, RZ ;  /* 0x00000003020c7224 */ /* 0x040fe200078e02ff */
[----:B------:R-:W-:Y:S01]  /*4590*/  SEL R3, R13, R40, !P4 ;  /* 0x000000280d037207 */ /* 0x000fe20006000000 */
[C---:B------:R-:W-:Y:S03]  /*45a0*/  IMAD.HI.U32 R16, R9.reuse, R4, RZ ;  /* 0x0000000409107227 */ /* 0x040fe600078e00ff */
[----:B------:R-:W-:Y:S01]  /*45b0*/  ISETP.GE.AND P0, PT, R9, R12, PT ;  /* 0x0000000c0900720c */ /* 0x000fe20003f06270 */
[C---:B------:R-:W-:Y:S01]  /*45c0*/  IMAD R14, R2.reuse, R11, RZ ;  /* 0x0000000b020e7224 */ /* 0x040fe200078e02ff */
[----:B------:R-:W-:Y:S04]  /*45d0*/  SHF.R.U32.HI R16, RZ, R5, R16 ;  /* 0x00000005ff107219 */ /* 0x000fe80000011610 */
[----:B------:R-:W-:Y:S02]  /*45e0*/  ISETP.GE.OR P0, PT, R3, R14, P0 ;  /* 0x0000000e0300720c */ /* 0x000fe40000706670 */
[----:B------:R-:W-:Y:S05]  /*45f0*/  SEL R17, R9, R16, !P2 ;  /* 0x0000001009117207 */ /* 0x000fea0005000000 */
[----:B------:R-:W-:Y:S04]  /*4600*/  IMAD.MOV R15, RZ, RZ, -R17 ;  /* 0x000000ffff0f7224 */ /* 0x000fe800078e0a11 */
[----:B------:R-:W-:Y:S02]  /*4610*/  IMAD R15, R2, R15, R9 ;  /* 0x0000000f020f7224 */ /* 0x000fe400078e0209 */
[C---:B------:R-:W-:Y:S05]  /*4620*/  @!P0 IMAD.HI.U32 R12, R3.reuse, R4, RZ ;  /* 0x00000004030c8227 */ /* 0x040fea00078e00ff */
[----:B------:R-:W-:Y:S04]  /*4630*/  @!P0 SHF.R.U32.HI R12, RZ, R5, R12 ;  /* 0x00000005ff0c8219 */ /* 0x000fe8000001160c */
[----:B------:R-:W-:Y:S01]  /*4640*/  @!P0 SEL R0, R3, R12, !P2 ;  /* 0x0000000c03008207 */ /* 0x000fe20005000000 */
[----:B------:R-:W-:Y:S03]  /*4650*/  IMAD.MOV R12, RZ, RZ, -R3 ;  /* 0x000000ffff0c7224 */ /* 0x000fe600078e0a03 */
[----:B------:R-:W-:Y:S01]  /*4660*/  @!P0 IADD3 R16, PT, PT, R17, -R0, RZ ;  /* 0x8000000011108210 */ /* 0x000fe20007ffe0ff */
[----:B------:R-:W-:Y:S01]  /*4670*/  @!P0 IMAD R0, R11, R15, R0 ;  /* 0x0000000f0b008224 */ /* 0x000fe200078e0200 */
[----:B------:R-:W-:Y:S01]  /*4680*/  IADD3 R11, PT, PT, -R9, RZ, RZ ;  /* 0x000000ff090b7210 */ /* 0x000fe20007ffe1ff */
[----:B------:R-:W-:Y:S02]  /*4690*/  IMAD R13, R8, R12, R13 ;  /* 0x0000000c080d7224 */ /* 0x000fe400078e020d */
[----:B------:R-:W-:Y:S02]  /*46a0*/  @!P0 IMAD R9, R16, R2, R3 ;  /* 0x0000000210098224 */ /* 0x000fe400078e0203 */
[----:B------:R-:W-:Y:S02]  /*46b0*/  @!P0 IMAD.MOV.U32 R3, RZ, RZ, R0 ;  /* 0x000000ffff038224 */ /* 0x000fe400078e0000 */
[----:B------:R-:W-:Y:S02]  /*46c0*/  IMAD R10, R6, R11, R10 ;  /* 0x0000000b060a7224 */ /* 0x000fe400078e020a */
[----:B------:R-:W-:Y:S02]  /*46d0*/  IMAD R13, R3, R8, R13 ;  /* 0x00000008030d7224 */ /* 0x000fe400078e020d */
[----:B------:R-:W-:Y:S02]  /*46e0*/  IMAD R10, R9, R6, R10 ;  /* 0x00000006090a7224 */ /* 0x000fe400078e020a */
.L_x_85:
[----:B------:R-:W-:Y:S05]  /*46f0*/  BRA.U UP1, `(.L_x_86) ;  /* 0x0000000101107547 */ /* 0x000fea000b800000 */
[----:B------:R-:W-:Y:S04]  /*4700*/  MOV R0, UR13 ;  /* 0x0000000d00007c02 */ /* 0x000fe80008000f00 */
[----:B------:R-:W-:Y:S04]  /*4710*/  SHF.L.U32 R3, R0, 0x1f, RZ ;  /* 0x0000001f00037819 */ /* 0x000fe800000006ff */
[----:B------:R-:W4:Y:S02]  /*4720*/  SYNCS.PHASECHK.TRANS64.TRYWAIT P0, [UR6+0x118], R3 ;  /* 0x00011803ff0075a7 */ /* 0x000f240008001106 */
[----:B----4-:R-:W-:Y:S05]  /*4730*/  @!P0 BRA `(.L_x_87) ;  /* 0x00000050009c8947 */ /* 0x010fea0003800000 */
.L_x_86:
[----:B------:R-:W-:Y:S02]  /*4740*/  R2UR UR59, R20 ;  /* 0x00000000143b72ca */ /* 0x000fe400000e0000 */
[----:B------:R-:W-:Y:S02]  /*4750*/  R2UR UR58, R21 ;  /* 0x00000000153a72ca */ /* 0x000fe400000e0000 */
[----:B------:R-:W-:Y:S02]  /*4760*/  ISETP.NE.U32.AND P2, PT, RZ, UR4, PT ;  /* 0x00000004ff007c0c */ /* 0x000fe4000bf45070 */
[----:B------:R-:W-:Y:S02]  /*4770*/  SHF.L.U32 R11, R33, 0x1f, RZ ;  /* 0x0000001f210b7819 */ /* 0x000fe400000006ff */
[----:B------:R-:W-:Y:S05]  /*4780*/  ISETP.NE.AND.EX P2, PT, RZ, UR5, PT, P2 ;  /* 0x00000005ff007c0c */ /* 0x000fea000bf45320 */
[----:B------:R-:W-:Y:S02]  /*4790*/  USHF.L.U32 UR59, UR59, 0x6, URZ ;  /* 0x000000063b3b7899 */ /* 0x000fe400080006ff */
[----:B------:R-:W-:Y:S01]  /*47a0*/  USHF.L.U32 UR58, UR58, 0x7, URZ ;  /* 0x000000073a3a7899 */ /* 0x000fe200080006ff */
[----:B------:R-:W-:Y:S11]  /*47b0*/  BRA.U !UP6, `(.L_x_88) ;  /* 0x000000010e347547 */ /* 0x000ff6000b800000 */
[----:B------:R-:W-:Y:S01]  /*47c0*/  UPLOP3.LUT UP0, UPT, UPT, UPT, UP5, 0x80, 0x8 ;  /* 0x000000000008789c */ /* 0x000fe20003f0f050 */
[----:B----4-:R-:W-:Y:S02]  /*47d0*/  HFMA2 R0, -RZ, RZ, 0, 5.9604644775390625e-08 ;  /* 0x00000001ff007431 */ /* 0x010fe400000001ff */
[----:B------:R-:W-:Y:S03]  /*47e0*/  IMAD.MOV.U32 R59, RZ, RZ, 0x1 ;  /* 0x00000001ff3b7424 */ /* 0x000fe600078e00ff */
[----:B------:R-:W-:Y:S05]  /*47f0*/  PLOP3.LUT P0, PT, PT, PT, UP0, 0x80, 0x8 ;  /* 0x000000000008781c */ /* 0x000fea0003f0f008 */
[----:B------:R-:W4:Y:S01]  /*4800*/  @UP0 LDCU.64 UR10, c[0x0][0xa88] ;  /* 0x00015100ff0a07ac */ /* 0x000f220008000a00 */
[----:B------:R-:W-:Y:S07]  /*4810*/  @UP0 UIMAD UR8, UR36, UR4, URZ ;  /* 0x00000004240802a4 */ /* 0x000fee000f8e02ff */
[----:B------:R-:W-:Y:S01]  /*4820*/  @!P0 PRMT R59, R0, 0x7610, R59 ;  /* 0x00007610003b8816 */ /* 0x000fe2000000003b */
[----:B----4-:R-:W-:Y:S03]  /*4830*/  @UP0 UIMAD.WIDE UR10, UR8, 0x4, UR10 ;  /* 0x00000004080a08a5 */ /* 0x010fe6000f8e020a */
[----:B------:R-:W4:Y:S03]  /*4840*/  @!UP0 LDCU UR8, c[0x0][0xa80] ;  /* 0x00015000ff0887ac */ /* 0x000f260008000800 */
[----:B------:R-:W-:Y:S01]  /*4850*/  IMAD.U32 R14, RZ, RZ, UR10 ;  /* 0x0000000aff0e7e24 */ /* 0x000fe2000f8e00ff */
[----:B------:R-:W-:Y:S05]  /*4860*/  MOV R15, UR11 ;  /* 0x0000000b000f7c02 */ /* 0x000fea0008000f00 */
[----:B------:R1:W5:Y:S02]  /*4870*/  @P0 LDG.E R34, desc[UR38][R14.64] ;  /* 0x000000260e220981 */ /* 0x000364000c1e1900 */
[----:B-1--4-:R-:W-:Y:S07]  /*4880*/  @!P0 IMAD.U32 R34, RZ, RZ, UR8 ;  /* 0x00000008ff228e24 */ /* 0x012fee000f8e00ff */
.L_x_88:
[----:B-----5:R-:W-:Y:S01]  /*4890*/  @!P2 ISETP.EQ.AND P0, PT, R34, RZ, PT ;  /* 0x000000ff2200a20c */ /* 0x020fe20003f02270 */
[----:B------:R-:W-:Y:S01]  /*48a0*/  @!UPT UIADD3 URZ, UPT, UPT, URZ, URZ, URZ ;  /* 0x000000fffffff290 */ /* 0x000fe2000fffe0ff */
[----:B------:R-:W-:Y:S11]  /*48b0*/  @!P2 BRA `(.L_x_89) ;  /* 0x000000000014a947 */ /* 0x000ff60003800000 */
[----:B------:R-:W-:Y:S02]  /*48c0*/  LOP3.LUT P2, RZ, R59, 0xff, RZ, 0xc0, !PT ;  /* 0x000000ff3bff7812 */ /* 0x000fe4000784c0ff */
[----:B------:R-:W-:Y:S04]  /*48d0*/  PLOP3.LUT P0, PT, PT, PT, UP0, 0x80, 0x8 ;  /* 0x000000000008781c */ /* 0x000fe80003f0f008 */
[----:B------:R-:W-:Y:S07]  /*48e0*/  PLOP3.LUT P0, PT, P0, PT, PT, 0x8, 0x80 ;  /* 0x000000000080781c */ /* 0x000fee000070e170 */
[----:B------:R-:W-:Y:S11]  /*48f0*/  @P2 ISETP.EQ.AND P0, PT, R34, RZ, PT ;  /* 0x000000ff2200220c */ /* 0x000ff60003f02270 */
[----:B------:R-:W-:Y:S02]  /*4900*/  @!UPT UIADD3 URZ, UPT, UPT, URZ, URZ, URZ ;  /* 0x000000fffffff290 */ /* 0x000fe4000fffe0ff */
.L_x_89:
[----:B------:R-:W5:Y:S01]  /*4910*/  SYNCS.PHASECHK.TRANS64.TRYWAIT P2, [UR6+0xf0], R11 ;  /* 0x0000f00bff0075a7 */ /* 0x000f620008041106 */
[----:B------:R-:W-:Y:S04]  /*4920*/  ELECT P4, URZ, PT ;  /* 0x0000000000ff782f */ /* 0x000fe80003880000 */
[----:B------:R-:W-:Y:S11]  /*4930*/  PLOP3.LUT P4, PT, P0, P4, PT, 0xf2, 0x2f ;  /* 0x00000000002f781c */ /* 0x000ff60000789e72 */
[----:B------:R-:W-:Y:S02]  /*4940*/  @!UPT UIADD3 URZ, UPT, UPT, URZ, URZ, URZ ;  /* 0x000000fffffff290 */ /* 0x000fe4000fffe0ff */
[----:B--2---:R-:W-:Y:S05]  /*4950*/  @!P4 IADD3 R9, P0, PT, R36, 0x780, RZ ;  /* 0x000007802409c810 */ /* 0x004fea0007f1e0ff */
[----:B----4-:R-:W-:Y:S01]  /*4960*/  @!P4 IMAD.X R3, RZ, RZ, R37, P0 ;  /* 0x000000ffff03c224 */ /* 0x010fe200000e0625 */
[----:B-----5:R-:W-:Y:S07]  /*4970*/  @!P2 BRA `(.L_x_90) ;  /* 0x000000500024a947 */ /* 0x020fee0003800000 */
.L_x_193:
[----:B------:R-:W-:Y:S01]  /*4980*/  @!P4 R2UR UR9, R9 ;  /* 0x000000000909c2ca */ /* 0x000fe200000e0000 */
[----:B------:R-:W-:Y:S01]  /*4990*/  VOTEU.ALL UP4, P4 ;  /* 0x0000000000ff7886 */ /* 0x000fe20002080000 */
[----:B------:R-:W-:Y:S01]  /*49a0*/  @!P4 R2UR UR8, R3 ;  /* 0x000000000308c2ca */ /* 0x000fe200000e0000 */
[----:B------:R-:W-:Y:S01]  /*49b0*/  VOTEU.ALL UP3, P4 ;  /* 0x0000000000ff7886 */ /* 0x000fe20002060000 */
[----:B------:R-:W-:Y:S01]  /*49c0*/  UMOV UR14, 0x0 ;  /* 0x00000000000e7882 */ /* 0x000fe20000000000 */
[----:B------:R-:W-:Y:S01]  /*49d0*/  UMOV UR15, 0x10000000 ;  /* 0x10000000000f7882 */ /* 0x000fe20000000000 */
[----:B------:R-:W-:Y:S01]  /*49e0*/  @!UP4 UIADD3 UR56, UPT, UPT, UR6, 0x200, URZ ;  /* 0x000002000638c890 */ /* 0x000fe2000fffe0ff */
[----:B--2---:R-:W-:Y:S01]  /*49f0*/  @!P4 IMAD.MOV.U32 R0, RZ, RZ, 0x2000 ;  /* 0x00002000ff00c424 */ /* 0x004fe200078e00ff */
[----:B------:R-:W-:Y:S01]  /*4a00*/  UMOV UR60, UR36 ;  /* 0x00000024003c7c82 */ /* 0x000fe20008000000 */
[----:B------:R-:W-:Y:S01]  /*4a10*/  @!UP4 UIADD3 UR26, UPT, UPT, UR58, 0x20, URZ ;  /* 0x000000203a1ac890 */ /* 0x000fe2000fffe0ff */
[----:B------:R-:W-:Y:S01]  /*4a20*/  @!P4 IADD3 R9, P0, PT, R36, 0x780, RZ ;  /* 0x000007802409c810 */ /* 0x000fe20007f1e0ff */
[----:B------:R-:W-:Y:S02]  /*4a30*/  @!UP4 UIADD3 UR24, UPT, UPT, UR6, 0xa00, URZ ;  /* 0x00000a000618c890 */ /* 0x000fe4000fffe0ff */
[----:B------:R-:W-:Y:S01]  /*4a40*/  IMAD.U32 R14, RZ, RZ, UR9 ;  /* 0x00000009ff0e7e24 */ /* 0x000fe2000f8e00ff */
[----:B------:R-:W-:Y:S01]  /*4a50*/  VOTEU.ALL UP2, P4 ;  /* 0x0000000000ff7886 */ /* 0x000fe20002040000 */
[----:B------:R-:W-:Y:S01]  /*4a60*/  IMAD.U32 R15, RZ, RZ, UR8 ;  /* 0x00000008ff0f7e24 */ /* 0x000fe2000f8e00ff */
[----:B------:R-:W-:Y:S01]  /*4a70*/  UMOV UR25, UR57 ;  /* 0x0000003900197c82 */ /* 0x000fe20008000000 */
[----:B------:R-:W-:Y:S01]  /*4a80*/  UMOV UR27, UR59 ;  /* 0x0000003b001b7c82 */ /* 0x000fe20008000000 */
[----:B------:R-:W-:Y:S01]  /*4a90*/  @!P4 R2UR UR22, R14 ;  /* 0x000000000e16c2ca */ /* 0x000fe200000e0000 */
[----:B------:R-:W-:Y:S01]  /*4aa0*/  UMOV UR28, UR36 ;  /* 0x00000024001c7c82 */ /* 0x000fe20008000000 */
[----:B------:R-:W-:Y:S01]  /*4ab0*/  @!P4 R2UR UR23, R15 ;  /* 0x000000000f17c2ca */ /* 0x000fe200000e0000 */
[----:B------:R-:W-:Y:S01]  /*4ac0*/  @!UP4 UIADD3 UR18, UPT, UPT, UR58, 0x40, URZ ;  /* 0x000000403a12c890 */ /* 0x000fe2000fffe0ff */
[----:B------:R-:W-:Y:S01]  /*4ad0*/  @!P4 IMAD.X R3, RZ, RZ, R37, P0 ;  /* 0x000000ffff03c224 */ /* 0x000fe200000e0625 */
[----:B------:R-:W-:Y:S01]  /*4ae0*/  @!UP4 UIADD3 UR16, UPT, UPT, UR6, 0x1200, URZ ;  /* 0x000012000610c890 */ /* 0x000fe2000fffe0ff */
[----:B------:R-:W-:Y:S01]  /*4af0*/  VOTEU.ALL UP1, P4 ;  /* 0x0000000000ff7886 */ /* 0x000fe20002020000 */
[----:B------:R-:W-:Y:S01]  /*4b00*/  UMOV UR17, UR57 ;  /* 0x0000003900117c82 */ /* 0x000fe20008000000 */
[----:B------:R-:W-:Y:S01]  /*4b10*/  UMOV UR19, UR59 ;  /* 0x0000003b00137c82 */ /* 0x000fe20008000000 */
[----:B------:R-:W-:Y:S01]  /*4b20*/  UMOV UR20, UR36 ;  /* 0x0000002400147c82 */ /* 0x000fe20008000000 */
[----:B------:R-:W-:Y:S02]  /*4b30*/  @!UP4 UIADD3 UR10, UPT, UPT, UR58, 0x60, URZ ;  /* 0x000000603a0ac890 */ /* 0x000fe4000fffe0ff */
[----:B------:R-:W-:Y:S03]  /*4b40*/  @!UP4 UIADD3 UR8, UPT, UPT, UR6, 0x1a00, URZ ;  /* 0x00001a000608c890 */ /* 0x000fe6000fffe0ff */
[----:B------:R2:W-:Y:S01]  /*4b50*/  @!UP3 UTMALDG.3D [UR56], [UR22], desc[UR14] ;  /* 0x00000e381600b5b4 */ /* 0x0005e20008011000 */
[----:B------:R-:W-:Y:S01]  /*4b60*/  UMOV UR9, UR57 ;  /* 0x0000003900097c82 */ /* 0x000fe20008000000 */
[----:B------:R-:W-:Y:S01]  /*4b70*/  UMOV UR11, UR59 ;  /* 0x0000003b000b7c82 */ /* 0x000fe20008000000 */
[----:B------:R-:W-:Y:S01]  /*4b80*/  UMOV UR12, UR36 ;  /* 0x00000024000c7c82 */ /* 0x000fe20008000000 */
[----:B------:R-:W-:Y:S01]  /*4b90*/  UPRMT UR21, UR37, 0x654, UR57 ;  /* 0x0000065425157896 */ /* 0x000fe20008000039 */
[----:B------:R2:W-:Y:S01]  /*4ba0*/  @!UP2 UTMALDG.3D [UR24], [UR22], desc[UR14] ;  /* 0x00000e181600a5b4 */ /* 0x0005e20008011000 */
[----:B------:R-:W-:Y:S01]  /*4bb0*/  VOTEU.ALL UP2, P4 ;  /* 0x0000000000ff7886 */ /* 0x000fe20002040000 */
[----:B------:R2:W-:Y:S04]  /*4bc0*/  @!UP1 UTMALDG.3D [UR16], [UR22], desc[UR14] ;  /* 0x00000e10160095b4 */ /* 0x0005e80008011000 */
[----:B------:R2:W-:Y:S01]  /*4bd0*/  @!UP2 UTMALDG.3D [UR8], [UR22], desc[UR14] ;  /* 0x00000e081600a5b4 */ /* 0x0005e20008011000 */
[----:B------:R2:W-:Y:S01]  /*4be0*/  @!P4 SYNCS.ARRIVE.TRANS64.RED.A0TR RZ, [UR6+0xd0], R0 ;  /* 0x0000d000ffffc9a7 */ /* 0x0005e20008300406 */
[----:B------:R-:W-:Y:S01]  /*4bf0*/  SYNCS.ARRIVE.TRANS64.RED.A1T0 RZ, [UR21], RZ ;  /* 0x000000ffffff79a7 */ /* 0x000fe20008100415 */
[----:B------:R-:W4:Y:S02]  /*4c00*/  SYNCS.PHASECHK.TRANS64.TRYWAIT P2, [UR6+0xf8], R11 ;  /* 0x0000f80bff0075a7 */ /* 0x000f240008041106 */
[----:B--2-4-:R-:W-:Y:S05]  /*4c10*/  @!P2 BRA `(.L_x_91) ;  /* 0x0000004c0094a947 */ /* 0x014fea0003800000 */
.L_x_195:
        /* <DEDUP_REMOVED lines=8> */
[----:B------:R-:W-:Y:S01]  /*4ca0*/  @!UP4 UIADD3 UR48, UPT, UPT, UR6, 0x2200, URZ ;  /* 0x000022000630c890 */ /* 0x000fe2000fffe0ff */
[----:B------:R-:W-:Y:S01]  /*4cb0*/  @!P4 IADD3 R21, P0, PT, R36, 0x780, RZ ;  /* 0x000007802415c810 */ /* 0x000fe20007f1e0ff */
[----:B------:R-:W-:Y:S01]  /*4cc0*/  UMOV UR50, UR58 ;  /* 0x0000003a00327c82 */ /* 0x000fe20008000000 */
[----:B------:R-:W-:Y:S01]  /*4cd0*/  UMOV UR52, UR36 ;  /* 0x0000002400347c82 */ /* 0x000fe20008000000 */
[----:B------:R-:W-:Y:S01]  /*4ce0*/  @!UP4 UIADD3 UR26, UPT, UPT, UR58, 0x20, URZ ;  /* 0x000000203a1ac890 */ /* 0x000fe2000fffe0ff */
[----:B------:R-:W-:Y:S01]  /*4cf0*/  IMAD.U32 R14, RZ, RZ, UR9 ;  /* 0x00000009ff0e7e24 */ /* 0x000fe2000f8e00ff */
[----:B------:R-:W-:Y:S01]  /*4d00*/  @!UP4 UIADD3 UR24, UPT, UPT, UR6, 0x2a00, URZ ;  /* 0x00002a000618c890 */ /* 0x000fe2000fffe0ff */
[----:B------:R-:W-:Y:S01]  /*4d10*/  IMAD.U32 R15, RZ, RZ, UR8 ;  /* 0x00000008ff0f7e24 */ /* 0x000fe2000f8e00ff */
[----:B------:R-:W-:Y:S01]  /*4d20*/  VOTEU.ALL UP2, P4 ;  /* 0x0000000000ff7886 */ /* 0x000fe20002040000 */
[----:B------:R-:W-:Y:S01]  /*4d30*/  UMOV UR25, UR49 ;  /* 0x0000003100197c82 */ /* 0x000fe20008000000 */
[----:B------:R-:W-:Y:S01]  /*4d40*/  @!P4 R2UR UR22, R14 ;  /* 0x000000000e16c2ca */ /* 0x000fe200000e0000 */
[----:B------:R-:W-:Y:S01]  /*4d50*/  UMOV UR28, UR36 ;  /* 0x00000024001c7c82 */ /* 0x000fe20008000000 */
[----:B------:R-:W-:Y:S01]  /*4d60*/  @!P4 R2UR UR23, R15 ;  /* 0x000000000f17c2ca */ /* 0x000fe200000e0000 */
[----:B------:R-:W-:Y:S01]  /*4d70*/  UMOV UR27, UR51 ;  /* 0x00000033001b7c82 */ /* 0x000fe20008000000 */
        /* <DEDUP_REMOVED lines=8> */
[----:B------:R-:W-:Y:S02]  /*4e00*/  @!UP4 UIADD3 UR8, UPT, UPT, UR6, 0x3a00, URZ ;  /* 0x00003a000608c890 */ /* 0x000fe4000fffe0ff */
        /* <DEDUP_REMOVED lines=13> */
.L_x_197:
[----:B------:R-:W4:Y:S01]  /*4ee0*/  LDC.64 R16, c[0x0][0xd10] ;  /* 0x00034400ff107b82 */ /* 0x000f220000000a00 */
[----:B------:R-:W-:Y:S01]  /*4ef0*/  @!P4 R2UR UR9, R21 ;  /* 0x000000001509c2ca */ /* 0x000fe200000e0000 */
[----:B------:R-:W-:Y:S01]  /*4f00*/  VOTEU.ALL UP4, P4 ;  /* 0x0000000000ff7886 */ /* 0x000fe20002080000 */
[----:B------:R-:W-:Y:S01]  /*4f10*/  @!P4 R2UR UR8, R20 ;  /* 0x000000001408c2ca */ /* 0x000fe200000e0000 */
[----:B------:R-:W-:Y:S01]  /*4f20*/  VOTEU.ALL UP3, P4 ;  /* 0x0000000000ff7886 */ /* 0x000fe20002060000 */
[----:B------:R-:W-:Y:S03]  /*4f30*/  UMOV UR14, 0x0 ;  /* 0x00000000000e7882 */ /* 0x000fe60000000000 */
[----:B------:R-:W5:Y:S01]  /*4f40*/  LDC.64 R14, c[0x0][0xd18] ;  /* 0x00034600ff0e7b82 */ /* 0x000f620000000a00 */
[----:B------:R-:W-:Y:S01]  /*4f50*/  @!UP4 UIADD3 UR43, UPT, UPT, UR59, 0x20, URZ ;  /* 0x000000203b2bc890 */ /* 0x000fe2000fffe0ff */
[----:B------:R-:W-:Y:S01]  /*4f60*/  @P3 SHF.R.U32.HI R30, RZ, 0x10, R25 ;  /* 0x00000010ff1e3819 */ /* 0x000fe20000011619 */
[----:B------:R-:W-:Y:S01]  /*4f70*/  @!UP4 UIADD3 UR40, UPT, UPT, UR6, 0x4200, URZ ;  /* 0x000042000628c890 */ /* 0x000fe2000fffe0ff */
[----:B------:R-:W-:Y:S01]  /*4f80*/  VIADD R32, R32, 0x1 ;  /* 0x0000000120207836 */ /* 0x000fe20000000000 */
[----:B------:R-:W-:Y:S03]  /*4f90*/  UMOV UR15, 0x10000000 ;  /* 0x10000000000f7882 */ /* 0x000fe60000000000 */
[----:B--2---:R-:W2:Y:S01]  /*4fa0*/  @!P1 LDC R0, c[0x0][0xd20] ;  /* 0x00034800ff009b82 */ /* 0x004ea20000000800 */
[----:B------:R-:W-:Y:S01]  /*4fb0*/  UMOV UR42, UR58 ;  /* 0x0000003a002a7c82 */ /* 0x000fe20008000000 */
[----:B------:R-:W-:Y:S01]  /*4fc0*/  IMAD.U32 R20, RZ, RZ, UR9 ;  /* 0x00000009ff147e24 */ /* 0x000fe2000f8e00ff */
[----:B------:R-:W-:Y:S05]  /*4fd0*/  UMOV UR44, UR36 ;  /* 0x00000024002c7c82 */ /* 0x000fea0008000000 */
[----:B------:R-:W1:Y:S01]  /*4fe0*/  @!P1 LDC R3, c[0x0][0xd0c] ;  /* 0x00034300ff039b82 */ /* 0x000e620000000800 */
[----:B------:R-:W-:Y:S01]  /*4ff0*/  IMAD.U32 R21, RZ, RZ, UR8 ;  /* 0x00000008ff157e24 */ /* 0x000fe2000f8e00ff */
[----:B------:R-:W-:Y:S01]  /*5000*/  @!UP4 UIADD3 UR26, UPT, UPT, UR58, 0x20, URZ ;  /* 0x000000203a1ac890 */ /* 0x000fe2000fffe0ff */
[----:B------:R-:W-:Y:S01]  /*5010*/  @!P4 R2UR UR22, R20 ;  /* 0x000000001416c2ca */ /* 0x000fe200000e0000 */
[----:B------:R-:W-:Y:S01]  /*5020*/  @!UP4 UIADD3 UR24, UPT, UPT, UR6, 0x4a00, URZ ;  /* 0x00004a000618c890 */ /* 0x000fe2000fffe0ff */
[----:B------:R-:W-:Y:S01]  /*5030*/  @!P4 IMAD.MOV.U32 R20, RZ, RZ, 0x2000 ;  /* 0x00002000ff14c424 */ /* 0x000fe200078e00ff */
[----:B------:R-:W-:Y:S01]  /*5040*/  @!P4 R2UR UR23, R21 ;  /* 0x000000001517c2ca */ /* 0x000fe200000e0000 */
[----:B------:R-:W-:Y:S01]  /*5050*/  VOTEU.ALL UP2, P4 ;  /* 0x0000000000ff7886 */ /* 0x000fe20002040000 */
[----:B------:R-:W-:Y:S01]  /*5060*/  UMOV UR25, UR41 ;  /* 0x0000002900197c82 */ /* 0x000fe20008000000 */
[----:B------:R-:W-:Y:S01]  /*5070*/  UMOV UR28, UR36 ;  /* 0x00000024001c7c82 */ /* 0x000fe20008000000 */
[----:B------:R-:W-:Y:S01]  /*5080*/  UMOV UR27, UR43 ;  /* 0x0000002b001b7c82 */ /* 0x000fe20008000000 */
[----:B------:R-:W-:Y:S02]  /*5090*/  @!UP4 UIADD3 UR18, UPT, UPT, UR58, 0x40, URZ ;  /* 0x000000403a12c890 */ /* 0x000fe4000fffe0ff */
[----:B------:R-:W-:Y:S01]  /*50a0*/  @!UP4 UIADD3 UR16, UPT, UPT, UR6, 0x5200, URZ ;  /* 0x000052000610c890 */ /* 0x000fe2000fffe0ff */
[----:B------:R-:W-:Y:S01]  /*50b0*/  VOTEU.ALL UP1, P4 ;  /* 0x0000000000ff7886 */ /* 0x000fe20002020000 */
[----:B------:R-:W-:Y:S01]  /*50c0*/  UMOV UR17, UR41 ;  /* 0x0000002900117c82 */ /* 0x000fe20008000000 */
[----:B------:R-:W-:Y:S01]  /*50d0*/  UMOV UR20, UR36 ;  /* 0x0000002400147c82 */ /* 0x000fe20008000000 */
[----:B------:R-:W-:Y:S02]  /*50e0*/  UMOV UR19, UR43 ;  /* 0x0000002b00137c82 */ /* 0x000fe40008000000 */
[----:B------:R1:W-:Y:S01]  /*50f0*/  @!UP3 UTMALDG.3D [UR40], [UR22], desc[UR14] ;  /* 0x00000e281600b5b4 */ /* 0x0003e20008011000 */
[----:B------:R-:W-:Y:S02]  /*5100*/  @!UP4 UIADD3 UR10, UPT, UPT, UR58, 0x60, URZ ;  /* 0x000000603a0ac890 */ /* 0x000fe4000fffe0ff */
[----:B------:R-:W-:Y:S01]  /*5110*/  @!UP4 UIADD3 UR8, UPT, UPT, UR6, 0x5a00, URZ ;  /* 0x00005a000608c890 */ /* 0x000fe2000fffe0ff */
[----:B------:R-:W-:Y:S01]  /*5120*/  UMOV UR9, UR41 ;  /* 0x0000002900097c82 */ /* 0x000fe20008000000 */
[----:B------:R-:W-:Y:S01]  /*5130*/  UMOV UR12, UR36 ;  /* 0x00000024000c7c82 */ /* 0x000fe20008000000 */
[----:B------:R-:W-:Y:S01]  /*5140*/  UMOV UR11, UR43 ;  /* 0x0000002b000b7c82 */ /* 0x000fe20008000000 */
[----:B------:R1:W-:Y:S01]  /*5150*/  @!UP2 UTMALDG.3D [UR24], [UR22], desc[UR14] ;  /* 0x00000e181600a5b4 */ /* 0x0003e20008011000 */
[----:B------:R-:W-:Y:S01]  /*5160*/  VOTEU.ALL UP2, P4 ;  /* 0x0000000000ff7886 */ /* 0x000fe20002040000 */
[----:B------:R-:W-:Y:S01]  /*5170*/  UPRMT UR21, UR37, 0x654, UR41 ;  /* 0x0000065425157896 */ /* 0x000fe20008000029 */
[----:B----4-:R-:W-:Y:S01]  /*5180*/  @!P1 IMAD.HI.U32 R12, R13, R16, RZ ;  /* 0x000000100d0c9227 */ /* 0x010fe200078e00ff */
[----:B-----5:R-:W-:Y:S02]  /*5190*/  @!P1 ISETP.NE.AND P0, PT, R14, 0x1, PT ;  /* 0x000000010e00980c */ /* 0x020fe40003f05270 */
[----:B-1----:R-:W-:Y:S01]  /*51a0*/  @!P1 ISETP.NE.AND P2, PT, R3, 0x1, PT ;  /* 0x000000010300980c */ /* 0x002fe20003f45270 */
[C---:B------:R-:W-:Y:S01]  /*51b0*/  @!P1 IMAD.HI.U32 R9, R10.reuse, R15, RZ ;  /* 0x0000000f0a099227 */ /* 0x040fe200078e00ff */
[----:B------:R1:W-:Y:S02]  /*51c0*/  @!UP1 UTMALDG.3D [UR16], [UR22], desc[UR14] ;  /* 0x00000e10160095b4 */ /* 0x0003e40008011000 */
[----:B------:R-:W-:Y:S02]  /*51d0*/  @!P1 SHF.R.U32.HI R12, RZ, R17, R12 ;  /* 0x00000011ff0c9219 */ /* 0x000fe4000001160c */
[----:B--2---:R-:W-:Y:S02]  /*51e0*/  @!P1 SHF.R.U32.HI R9, RZ, R0, R9 ;  /* 0x00000000ff099219 */ /* 0x004fe40000011609 */
[----:B------:R-:W-:Y:S01]  /*51f0*/  @!P1 SEL R12, R13, R12, !P2 ;  /* 0x0000000c0d0c9207 */ /* 0x000fe20005000000 */
[----:B------:R1:W-:Y:S01]  /*5200*/  @!UP2 UTMALDG.3D [UR8], [UR22], desc[UR14] ;  /* 0x00000e081600a5b4 */ /* 0x0003e20008011000 */
[----:B------:R1:W-:Y:S01]  /*5210*/  @!P4 SYNCS.ARRIVE.TRANS64.RED.A0TR RZ, [UR6+0xe0], R20 ;  /* 0x0000e014ffffc9a7 */ /* 0x0003e20008300406 */
[----:B------:R-:W-:Y:S05]  /*5220*/  @!P1 SEL R9, R10, R9, !P0 ;  /* 0x000000090a099207 */ /* 0x000fea0004000000 */
[----:B------:R-:W-:Y:S02]  /*5230*/  @!P1 IMAD.IADD R0, R9, 0x1, -R12 ;  /* 0x0000000109009824 */ /* 0x000fe400078e0a0c */
[----:B------:R-:W-:Y:S02]  /*5240*/  @!P1 IMAD.IADD R9, R12, 0x1, -R9 ;  /* 0x000000010c099824 */ /* 0x000fe400078e0a09 */
[----:B------:R-:W-:Y:S02]  /*5250*/  @!P1 IMAD R13, R0, R3, R13 ;  /* 0x00000003000d9224 */ /* 0x000fe400078e020d */
[----:B------:R-:W-:Y:S01]  /*5260*/  @!P1 IMAD R10, R9, R14, R10 ;  /* 0x0000000e090a9224 */ /* 0x000fe200078e020a */
[----:B------:R-:W-:Y:S01]  /*5270*/  SYNCS.ARRIVE.TRANS64.RED.A1T0 RZ, [UR21], RZ ;  /* 0x000000ffffff79a7 */ /* 0x000fe20008100415 */
[----:B------:R-:W2:Y:S02]  /*5280*/  SYNCS.PHASECHK.TRANS64.TRYWAIT P5, [UR6+0x108], R11 ;  /* 0x0001080bff0075a7 */ /* 0x000ea400080a1106 */
[----:B-12---:R-:W-:Y:S05]  /*5290*/  @!P5 BRA `(.L_x_93) ;  /* 0x000000480024d947 */ /* 0x006fea0003800000 */
.L_x_199:
[----:B------:R-:W-:Y:S01]  /*52a0*/  @!P4 IADD3 R3, P0, PT, R36, 0x780, RZ ;  /* 0x000007802403c810 */ /* 0x000fe20007f1e0ff */
[----:B------:R-:W-:Y:S01]  /*52b0*/  VOTEU.ALL UP3, P4 ;  /* 0x0000000000ff7886 */ /* 0x000fe20002060000 */
[----:B------:R-:W-:Y:S01]  /*52c0*/  UMOV UR14, 0x0 ;  /* 0x00000000000e7882 */ /* 0x000fe20000000000 */
[----:B------:R-:W-:Y:S01]  /*52d0*/  UMOV UR15, 0x10000000 ;  /* 0x10000000000f7882 */ /* 0x000fe20000000000 */
[----:B------:R-:W-:Y:S01]  /*52e0*/  @!P4 R2UR UR9, R3 ;  /* 0x000000000309c2ca */ /* 0x000fe200000e0000 */
[----:B-1----:R-:W-:Y:S01]  /*52f0*/  @!P4 IMAD.X R0, RZ, RZ, R37, P0 ;  /* 0x000000ffff00c224 */ /* 0x002fe200000e0625 */
[----:B------:R-:W-:Y:S01]  /*5300*/  UMOV UR34, UR58 ;  /* 0x0000003a00227c82 */ /* 0x000fe20008000000 */
[----:B------:R-:W-:Y:S01]  /*5310*/  VOTEU.ALL UP2, P4 ;  /* 0x0000000000ff7886 */ /* 0x000fe20002040000 */
[----:B------:R-:W-:Y:S01]  /*5320*/  UMOV UR28, UR36 ;  /* 0x00000024001c7c82 */ /* 0x000fe20008000000 */
[----:B------:R-:W-:Y:S01]  /*5330*/  VOTEU.ALL UP4, P4 ;  /* 0x0000000000ff7886 */ /* 0x000fe20002080000 */
[----:B------:R-:W-:Y:S01]  /*5340*/  @!P4 R2UR UR8, R0 ;  /* 0x000000000008c2ca */ /* 0x000fe200000e0000 */
[----:B------:R-:W-:Y:S01]  /*5350*/  VOTEU.ALL UP1, P4 ;  /* 0x0000000000ff7886 */ /* 0x000fe20002020000 */
[----:B------:R-:W-:Y:S01]  /*5360*/  UMOV UR20, UR36 ;  /* 0x0000002400147c82 */ /* 0x000fe20008000000 */
[----:B------:R-:W-:Y:S01]  /*5370*/  UMOV UR12, UR36 ;  /* 0x00000024000c7c82 */ /* 0x000fe20008000000 */
[----:B------:R-:W-:Y:S01]  /*5380*/  @!UP4 UIADD3 UR33, UPT, UPT, UR6, 0xe8, URZ ;  /* 0x000000e80621c890 */ /* 0x000fe2000fffe0ff */
[----:B------:R-:W-:Y:S01]  /*5390*/  ISETP.NE.AND P0, PT, R32, 0x2, PT ;  /* 0x000000022000780c */ /* 0x000fe20003f05270 */
[----:B------:R-:W-:Y:S01]  /*53a0*/  @!UP4 UIADD3 UR35, UPT, UPT, UR59, 0x30, URZ ;  /* 0x000000303b23c890 */ /* 0x000fe2000fffe0ff */
[----:B------:R-:W-:Y:S01]  /*53b0*/  IMAD.U32 R14, RZ, RZ, UR9 ;  /* 0x00000009ff0e7e24 */ /* 0x000fe2000f8e00ff */
[----:B------:R-:W-:Y:S01]  /*53c0*/  @!UP4 UIADD3 UR32, UPT, UPT, UR6, 0x6200, URZ ;  /* 0x000062000620c890 */ /* 0x000fe2000fffe0ff */
[----:B------:R-:W-:Y:S01]  /*53d0*/  SEL R0, RZ, 0x1, P0 ;  /* 0x00000001ff007807 */ /* 0x000fe20000000000 */
[----:B------:R-:W-:Y:S01]  /*53e0*/  @!UP4 UIADD3 UR26, UPT, UPT, UR58, 0x20, URZ ;  /* 0x000000203a1ac890 */ /* 0x000fe2000fffe0ff */
[----:B------:R-:W-:Y:S01]  /*53f0*/  LOP3.LUT R33, R33, 0x1, RZ, 0x3c, !PT ;  /* 0x0000000121217812 */ /* 0x000fe200078e3cff */
[----:B------:R-:W-:Y:S01]  /*5400*/  @!UP4 UIADD3 UR24, UPT, UPT, UR6, 0x6a00, URZ ;  /* 0x00006a000618c890 */ /* 0x000fe2000fffe0ff */
[----:B------:R-:W-:Y:S01]  /*5410*/  IMAD.U32 R15, RZ, RZ, UR8 ;  /* 0x00000008ff0f7e24 */ /* 0x000fe2000f8e00ff */
[----:B------:R-:W-:Y:S01]  /*5420*/  @!P4 R2UR UR22, R14 ;  /* 0x000000000e16c2ca */ /* 0x000fe200000e0000 */
[----:B------:R-:W-:Y:S01]  /*5430*/  UMOV UR25, UR33 ;  /* 0x0000002100197c82 */ /* 0x000fe20008000000 */
[----:B------:R-:W-:Y:S01]  /*5440*/  UMOV UR27, UR35 ;  /* 0x00000023001b7c82 */ /* 0x000fe20008000000 */
[----:B------:R-:W-:Y:S01]  /*5450*/  @!UP4 UIADD3 UR18, UPT, UPT, UR58, 0x40, URZ ;  /* 0x000000403a12c890 */ /* 0x000fe2000fffe0ff */
[----:B------:R-:W-:Y:S01]  /*5460*/  @!P4 R2UR UR23, R15 ;  /* 0x000000000f17c2ca */ /* 0x000fe200000e0000 */
[----:B------:R-:W-:Y:S01]  /*5470*/  @!UP4 UIADD3 UR16, UPT, UPT, UR6, 0x7200, URZ ;  /* 0x000072000610c890 */ /* 0x000fe2000fffe0ff */
[----:B------:R-:W-:Y:S01]  /*5480*/  LOP3.LUT R31, R31, R0, RZ, 0x3c, !PT ;  /* 0x000000001f1f7212 */ /* 0x000fe200078e3cff */
[----:B------:R-:W-:Y:S01]  /*5490*/  UMOV UR17, UR33 ;  /* 0x0000002100117c82 */ /* 0x000fe20008000000 */
[----:B------:R-:W-:Y:S01]  /*54a0*/  UMOV UR19, UR35 ;  /* 0x0000002300137c82 */ /* 0x000fe20008000000 */
[----:B------:R-:W-:Y:S01]  /*54b0*/  @!UP4 UIADD3 UR10, UPT, UPT, UR58, 0x60, URZ ;  /* 0x000000603a0ac890 */ /* 0x000fe2000fffe0ff */
[----:B------:R-:W-:Y:S01]  /*54c0*/  IMAD.IADD R20, R10, 0x1, R51 ;  /* 0x000000010a147824 */ /* 0x000fe200078e0233 */
[----:B------:R-:W-:Y:S01]  /*54d0*/  @!UP4 UIADD3 UR8, UPT, UPT, UR6, 0x7a00, URZ ;  /* 0x00007a000608c890 */ /* 0x000fe2000fffe0ff */
[----:B------:R-:W-:Y:S01]  /*54e0*/  IMAD.IADD R21, R13, 0x1, R58 ;  /* 0x000000010d157824 */ /* 0x000fe200078e023a */
[----:B------:R-:W-:Y:S01]  /*54f0*/  UMOV UR9, UR33 ;  /* 0x0000002100097c82 */ /* 0x000fe20008000000 */
[----:B------:R-:W-:Y:S01]  /*5500*/  UMOV UR11, UR35 ;  /* 0x00000023000b7c82 */ /* 0x000fe20008000000 */
[----:B------:R-:W-:Y:S02]  /*5510*/  SEL R32, R32, RZ, P0 ;  /* 0x000000ff20207207 */ /* 0x000fe40000000000 */
[----:B------:R1:W-:Y:S01]  /*5520*/  @!UP3 UTMALDG.3D [UR32], [UR22], desc[UR14] ;  /* 0x00000e201600b5b4 */ /* 0x0003e20008011000 */
[----:B------:R4:W-:Y:S01]  /*5530*/  @!UP2 UTMALDG.3D [UR24], [UR22], desc[UR14] ;  /* 0x00000e181600a5b4 */ /* 0x0009e20008011000 */
[----:B------:R-:W-:Y:S01]  /*5540*/  VOTEU.ALL UP2, P4 ;  /* 0x0000000000ff7886 */ /* 0x000fe20002040000 */
[----:B------:R4:W-:Y:S01]  /*5550*/  @!UP1 UTMALDG.3D [UR16], [UR22], desc[UR14] ;  /* 0x00000e10160095b4 */ /* 0x0009e20008011000 */
[----:B------:R-:W-:Y:S03]  /*5560*/  UPLOP3.LUT UP1, UPT, UPT, UPT, UPT, 0x80, 0x8 ;  /* 0x000000000008789c */ /* 0x000fe60003f2f070 */
[----:B------:R4:W-:Y:S01]  /*5570*/  @!UP2 UTMALDG.3D [UR8], [UR22], desc[UR14] ;  /* 0x00000e081600a5b4 */ /* 0x0009e20008011000 */
[----:B------:R4:W-:Y:S01]  /*5580*/  @!P4 SYNCS.ARRIVE.TRANS64.RED.A0TR RZ, [UR6+0xe8], R29 ;  /* 0x0000e81dffffc9a7 */ /* 0x0009e20008300406 */
[----:B-1----:R-:W-:Y:S01]  /*5590*/  @P3 R2UR UR36, R30 ;  /* 0x000000001e2432ca */ /* 0x002fe200000e0000 */
[----:B------:R-:W-:Y:S01]  /*55a0*/  SYNCS.ARRIVE.TRANS64.RED.A1T0 RZ, [UR7], RZ ;  /* 0x000000ffffff79a7 */ /* 0x000fe20008100407 */
[----:B------:R-:W-:Y:S02]  /*55b0*/  @!UPT UIADD3 URZ, UPT, UPT, URZ, URZ, URZ ;  /* 0x000000fffffff290 */ /* 0x000fe4000fffe0ff */
[----:B------:R-:W-:Y:S11]  /*55c0*/  @P3 BRA `(.L_x_94) ;  /* 0xffffffec00503947 */ /* 0x000ff6000383ffff */
[----:B------:R-:W-:-:S04]  /*55d0*/  SHF.L.U32 R3, R33, 0x1f, RZ ;  /* 0x0000001f21037819 */ /* 0x000fc800000006ff */
[----:B------:R-:W1:Y:S02]  /*55e0*/  SYNCS.PHASECHK.TRANS64.TRYWAIT P0, [UR6+0xf0], R3 ;  /* 0x0000f003ff0075a7 */ /* 0x000e640008001106 */
[----:B-1----:R-:W-:Y:S05]  /*55f0*/  @!P0 BRA `(.L_x_95) ;  /* 0x0000004400648947 */ /* 0x002fea0003800000 */
.L_x_201:
[----:B------:R-:W2:Y:S02]  /*5600*/  SYNCS.PHASECHK.TRANS64.TRYWAIT P0, [UR6+0xf8], R3 ;  /* 0x0000f803ff0075a7 */ /* 0x000ea40008001106 */
[----:B--2---:R-:W-:Y:S05]  /*5610*/  @!P0 BRA `(.L_x_96) ;  /* 0x0000004400748947 */ /* 0x004fea0003800000 */
.L_x_203:
[----:B------:R-:W2:Y:S02]  /*5620*/  SYNCS.PHASECHK.TRANS64.TRYWAIT P0, [UR6+0x100], R3 ;  /* 0x00010003ff0075a7 */ /* 0x000ea40008001106 */
[----:B--2---:R-:W-:Y:S05]  /*5630*/  @!P0 BRA `(.L_x_97) ;  /* 0x0000004400848947 */ /* 0x004fea0003800000 */
.L_x_205:
[----:B-1----:R-:W-:-:S07]  /*5640*/  MOV R0, UR6 ;  /* 0x0000000600007c02 */ /* 0x002fce0008000f00 */
.L_x_98:
[----:B-1----:R-:W-:-:S04]  /*5650*/  SHF.L.U32 R3, R33, 0x1f, RZ ;  /* 0x0000001f21037819 */ /* 0x002fc800000006ff */
[----:B------:R1:W2:Y:S03]  /*5660*/  SYNCS.PHASECHK.TRANS64.TRYWAIT P0, [R0+URZ+0x108], R3 ;  /* 0x00010803000075a7 */ /* 0x0002a600080011ff */
[----:B--2---:R-:W-:Y:S05]  /*5670*/  @!P0 NANOSLEEP.SYNCS 0x989680 ;  /* 0x009896800000895d */ /* 0x004fea0003900000 */
[----:B------:R-:W2:Y:S02]  /*5680*/  @!P0 SYNCS.PHASECHK.TRANS64 P0, [R0+URZ+0x108], R3 ;  /* 0x00010803000085a7 */ /* 0x000ea400080010ff */
[----:B--2-4-:R-:W-:Y:S05]  /*5690*/  @P0 EXIT ;  /* 0x000000000000094d */ /* 0x014fea0003800000 */
[----:B------:R-:W-:Y:S05]  /*56a0*/  BRA `(.L_x_98) ;  /* 0xfffffffc00e87947 */ /* 0x000fea000383ffff */
.L_x_83:
[----:B------:R-:W-:-:S06]  /*56b0*/  UISETP.GE.AND UP1, UPT, UR10, 0x4, UPT ;  /* 0x000000040a00788c */ /* 0x000fcc000bf26270 */
[----:B------:R-:W-:-:S13]  /*56c0*/  PLOP3.LUT P0, PT, PT, PT, UP1, 0x80, 0x8 ;  /* 0x000000000008781c */ /* 0x000fda0003f0f018 */
[----:B------:R-:W-:Y:S05]  /*56d0*/  @!P0 EXIT ;  /* 0x000000000000894d */ /* 0x000fea0003800000 */
[----:B------:R-:W-:Y:S01]  /*56e0*/  BAR.SYNC.DEFER_BLOCKING 0x6, 0xa0 ;  /* 0x0182800000007b1d */ /* 0x000fe20000010000 */
[C---:B------:R-:W-:Y:S01]  /*56f0*/  IMAD.SHL.U32 R4, R72.reuse, 0x10, RZ ;  /* 0x0000001048047824 */ /* 0x040fe200078e00ff */
[C---:B------:R-:W-:Y:S01]  /*5700*/  R2P PR, R72.reuse, 0x18 ;  /* 0x0000001848007804 */ /* 0x040fe20000000000 */
[C---:B------:R-:W-:Y:S01]  /*5710*/  IMAD.U32 R31, R72.reuse, 0x10000, RZ ;  /* 0x00010000481f7824 */ /* 0x040fe200078e00ff */
[----:B------:R-:W-:Y:S01]  /*5720*/  LOP3.LUT R72, R72, 0x60, RZ, 0xc0, !PT ;  /* 0x0000006048487812 */ /* 0x000fe200078ec0ff */
[----:B------:R-:W-:Y:S01]  /*5730*/  IMAD.MOV.U32 R70, RZ, RZ, 0xa0 ;  /* 0x000000a0ff467424 */ /* 0x000fe200078e00ff */
[----:B------:R-:W-:Y:S02]  /*5740*/  UMOV UR48, 0x400 ;  /* 0x0000040000307882 */ /* 0x000fe40000000000 */
[----:B------:R-:W1:Y:S01]  /*5750*/  LDC R61, c[0x0][0x370] ;  /* 0x0000dc00ff3d7b82 */ /* 0x000e620000000800 */
[----:B------:R-:W-:Y:S01]  /*5760*/  ULEA UR48, UR37, UR48, 0x18 ;  /* 0x0000003025307291 */ /* 0x000fe2000f8ec0ff */
[----:B------:R-:W-:Y:S01]  /*5770*/  LOP3.LUT R71, R3, 0x600, R4, 0xf8, !PT ;  /* 0x0000060003477812 */ /* 0x000fe200078ef804 */
[----:B------:R-:W-:Y:S01]  /*5780*/  IMAD.MOV.U32 R68, RZ, RZ, 0x1 ;  /* 0x00000001ff447424 */ /* 0x000fe200078e00ff */
[----:B------:R-:W-:Y:S01]  /*5790*/  LOP3.LUT R31, R31, 0x600000, RZ, 0xc0, !PT ;  /* 0x006000001f1f7812 */ /* 0x000fe200078ec0ff */
[----:B------:R-:W-:Y:S01]  /*57a0*/  UIADD3 UR4, UPT, UPT, UR48, 0x200, URZ ;  /* 0x0000020030047890 */ /* 0x000fe2000fffe0ff */
[----:B------:R-:W-:Y:S01]  /*57b0*/  IMAD.MOV.U32 R30, RZ, RZ, RZ ;  /* 0x000000ffff1e7224 */ /* 0x000fe200078e00ff */
[----:B------:R-:W-:Y:S01]  /*57c0*/  CS2R R66, SRZ ;  /* 0x0000000000427805 */ /* 0x000fe2000001ff00 */
[----:B------:R-:W2:Y:S01]  /*57d0*/  LDC R28, c[0x0][0xd0c] ;  /* 0x00034300ff1c7b82 */ /* 0x000ea20000000800 */
[----:B------:R-:W-:Y:S01]  /*57e0*/  IMAD.MOV.U32 R76, RZ, RZ, RZ ;  /* 0x000000ffff4c7224 */ /* 0x000fe200078e00ff */
[----:B------:R-:W-:Y:S01]  /*57f0*/  SEL R70, R70, 0x60, !P3 ;  /* 0x0000006046467807 */ /* 0x000fe20005800000 */
[----:B------:R-:W-:Y:S01]  /*5800*/  IMAD.U32 R64, RZ, RZ, UR4 ;  /* 0x00000004ff407e24 */ /* 0x000fe2000f8e00ff */
[----:B------:R-:W3:Y:S04]  /*5810*/  LDCU.64 UR52, c[0x0][0x348] ;  /* 0x00006900ff3477ac */ /* 0x000ee80008000a00 */
[----:B------:R-:W4:Y:S01]  /*5820*/  LDC R60, c[0x0][0xd20] ;  /* 0x00034800ff3c7b82 */ /* 0x000f220000000800 */
[----:B------:R-:W3:Y:S01]  /*5830*/  LDS R0, [UR48+0x1b0] ;  /* 0x0001b030ff007984 */ /* 0x000ee20008000800 */
[----:B------:R-:W-:Y:S01]  /*5840*/  LEA R71, R71, R64, 0x2 ;  /* 0x0000004047477211 */ /* 0x000fe200078e10ff */
[----:B------:R-:W1:Y:S03]  /*5850*/  LDCU.64 UR44, c[0x0][0xa88] ;  /* 0x00015100ff2c77ac */ /* 0x000e660008000a00 */
[C---:B------:R-:W-:Y:S01]  /*5860*/  IADD3 R69, PT, PT, R71.reuse, 0x140, RZ ;  /* 0x0000014047457810 */ /* 0x040fe20007ffe0ff */
[----:B------:R-:W1:Y:S01]  /*5870*/  LDCU.64 UR46, c[0x0][0xa90] ;  /* 0x00015200ff2e77ac */ /* 0x000e620008000a00 */
[----:B------:R-:W1:Y:S01]  /*5880*/  LDC R26, c[0x0][0xd30] ;  /* 0x00034c00ff1a7b82 */ /* 0x000e620000000800 */
[----:B------:R-:W-:Y:S01]  /*5890*/  @P4 IADD3 R69, PT, PT, R71, 0xc0, RZ ;  /* 0x000000c047454810 */ /* 0x000fe20007ffe0ff */
[----:B------:R-:W-:Y:S01]  /*58a0*/  UMOV UR49, URZ ;  /* 0x000000ff00317c82 */ /* 0x000fe20008000000 */
[----:B------:R-:W-:-:S05]  /*58b0*/  UMOV UR51, URZ ;  /* 0x000000ff00337c82 */ /* 0x000fca0008000000 */
[----:B------:R-:W1:Y:S08]  /*58c0*/  LDC.64 R56, c[0x0][0xd10] ;  /* 0x00034400ff387b82 */ /* 0x000e700000000a00 */
[----:B------:R-:W1:Y:S08]  /*58d0*/  LDC.64 R24, c[0x0][0xd18] ;  /* 0x00034600ff187b82 */ /* 0x000e700000000a00 */
[----:B------:R-:W1:Y:S08]  /*58e0*/  LDC.64 R22, c[0x0][0xd28] ;  /* 0x00034a00ff167b82 */ /* 0x000e700000000a00 */
[----:B------:R-:W1:Y:S01]  /*58f0*/  LDC.64 R54, c[0x0][0xab0] ;  /* 0x0002ac00ff367b82 */ /* 0x000e620000000a00 */
[----:B---3--:R-:W-:-:S07]  /*5900*/  IADD3 R31, PT, PT, R0, R31, RZ ;  /* 0x0000001f001f7210 */ /* 0x008fce0007ffe0ff */
[----:B------:R-:W3:Y:S08]  /*5910*/  LDC.64 R52, c[0x0][0xaa8] ;  /* 0x0002aa00ff347b82 */ /* 0x000ef00000000a00 */
[----:B--2-4-:R-:W1:Y:S02]  /*5920*/  LDC R62, c[0x0][0x374] ;  /* 0x0000dd00ff3e7b82 */ /* 0x014e640000000800 */
.L_x_142:
[----:B------:R-:W-:Y:S02]  /*5930*/  LEA R0, R76, UR48, 0x3 ;  /* 0x000000304c007c11 */ /* 0x000fe4000f8e18ff */
[----:B------:R-:W-:Y:S02]  /*5940*/  SHF.L.U32 R3, R66, 0x1f, RZ ;  /* 0x0000001f42037819 */ /* 0x000fe400000006ff */
[----:B------:R-:W-:Y:S02]  /*5950*/  LEA R16, R76, UR48, 0x4 ;  /* 0x000000304c107c11 */ /* 0x000fe4000f8e20ff */
[----:B------:R-:W2:Y:S02]  /*5960*/  SYNCS.PHASECHK.TRANS64.TRYWAIT P0, [R0+URZ+0x120], R3 ;  /* 0x00012003000075a7 */ /* 0x000ea400080011ff */
[----:B--23--:R-:W-:Y:S05]  /*5970*/  @!P0 BRA `(.L_x_99) ;  /* 0x0000004000cc8947 */ /* 0x00cfea0003800000 */
.L_x_206:
[----:B------:R-:W4:Y:S01]  /*5980*/  LDC.64 R14, c[0x0][0xd10] ;  /* 0x00034400ff0e7b82 */ /* 0x000f220000000a00 */
[----:B------:R-:W3:Y:S01]  /*5990*/  LDS.128 R16, [R16+0x190] ;  /* 0x0001900010107984 */ /* 0x000ee20000000c00 */
[----:B-1----:R-:W-:Y:S01]  /*59a0*/  ISETP.NE.AND P1, PT, R26, 0x1, PT ;  /* 0x000000011a00780c */ /* 0x002fe20003f25270 */
[----:B--2---:R-:W-:Y:S01]  /*59b0*/  VIADD R0, R0, 0x130 ;  /* 0x0000013000007836 */ /* 0x004fe20000000000 */
[----:B------:R-:W-:Y:S04]  /*59c0*/  ISETP.GE.AND P0, PT, R2, 0x1, PT ;  /* 0x000000010200780c */ /* 0x000fe80003f06270 */
[----:B------:R-:W1:Y:S01]  /*59d0*/  LDC.64 R12, c[0x0][0xd18] ;  /* 0x00034600ff0c7b82 */ /* 0x000e620000000a00 */
[----:B------:R-:W-:Y:S01]  /*59e0*/  PRMT R0, RZ, 0x654, R0 ;  /* 0x00000654ff007816 */ /* 0x000fe20000000000 */
[----:B------:R-:W-:Y:S01]  /*59f0*/  @!PT LDS RZ, [RZ] ;  /* 0x00000000fffff984 */ /* 0x000fe20000000800 */
[----:B------:R-:W-:Y:S01]  /*5a00*/  @!PT LDS RZ, [RZ] ;  /* 0x00000000fffff984 */ /* 0x000fe20000000800 */
[----:B------:R-:W-:Y:S01]  /*5a10*/  @!PT LDS RZ, [RZ] ;  /* 0x00000000fffff984 */ /* 0x000fe20000000800 */
[----:B------:R-:W-:Y:S01]  /*5a20*/  @!PT LDS RZ, [RZ] ;  /* 0x00000000fffff984 */ /* 0x000fe20000000800 */
[----:B------:R2:W-:Y:S06]  /*5a30*/  MEMBAR.ALL.CTA ;  /* 0x0000000000007992 */ /* 0x0005ec0000008000 */
[----:B--2---:R-:W2:Y:S01]  /*5a40*/  FENCE.VIEW.ASYNC.S ;  /* 0x00000000000073c6 */ /* 0x004ea20000000000 */
[----:B------:R-:W1:Y:S08]  /*5a50*/  @!P1 LDC R11, c[0x0][0xd20] ;  /* 0x00034800ff0b9b82 */ /* 0x000e700000000800 */
[----:B------:R-:W1:Y:S01]  /*5a60*/  @!P1 LDC R10, c[0x0][0xd0c] ;  /* 0x00034300ff0a9b82 */ /* 0x000e620000000800 */
[----:B--2---:R2:W-:Y:S01]  /*5a70*/  SYNCS.ARRIVE.TRANS64.RED.A1T0 RZ, [R0+URZ], RZ ;  /* 0x000000ff00ff79a7 */ /* 0x0045e200081004ff */
[----:B---3--:R-:W-:Y:S04]  /*5a80*/  LOP3.LUT P4, RZ, R18, 0x1, RZ, 0xc0, !PT ;  /* 0x0000000112ff7812 */ /* 0x008fe8000788c0ff */
[----:B------:R-:W-:Y:S09]  /*5a90*/  P2R R73, PR, RZ, 0x10 ;  /* 0x00000010ff497803 */ /* 0x000ff20000000000 */
[----:B------:R-:W-:Y:S02]  /*5aa0*/  @P4 MOV R29, R16 ;  /* 0x00000010001d4202 */ /* 0x000fe40000000f00 */
[----:B------:R-:W-:Y:S01]  /*5ab0*/  @P4 LOP3.LUT R27, R17, 0xffff, RZ, 0xc0, !PT ;  /* 0x0000ffff111b4812 */ /* 0x000fe200078ec0ff */
[----:B--2-4-:R-:W-:Y:S06]  /*5ac0*/  @!P0 BRA `(.L_x_100) ;  /* 0x0000000000a48947 */ /* 0x014fec0003800000 */
[----:B------:R-:W-:Y:S01]  /*5ad0*/  IMAD.HI.U32 R33, R62, R25, RZ ;  /* 0x000000193e217227 */ /* 0x000fe200078e00ff */
[----:B------:R-:W-:Y:S02]  /*5ae0*/  ISETP.NE.AND P0, PT, R24, 0x1, PT ;  /* 0x000000011800780c */ /* 0x000fe40003f05270 */
[----:B------:R-:W-:Y:S01]  /*5af0*/  ISETP.NE.AND P2, PT, R2, 0x1, PT ;  /* 0x000000010200780c */ /* 0x000fe20003f45270 */
[----:B------:R-:W-:Y:S01]  /*5b00*/  IMAD.HI.U32 R36, R61, R56, RZ ;  /* 0x000000383d247227 */ /* 0x000fe200078e00ff */
[----:B------:R-:W-:Y:S02]  /*5b10*/  SHF.R.U32.HI R33, RZ, R60, R33 ;  /* 0x0000003cff217219 */ /* 0x000fe40000011621 */
[----:B------:R-:W-:Y:S01]  /*5b20*/  ISETP.NE.AND P3, PT, R28, 0x1, PT ;  /* 0x000000011c00780c */ /* 0x000fe20003f65270 */
[----:B------:R-:W-:Y:S01]  /*5b30*/  IMAD.HI.U32 R40, R29, R56, RZ ;  /* 0x000000381d287227 */ /* 0x000fe200078e00ff */
[----:B------:R-:W-:Y:S02]  /*5b40*/  SHF.R.U32.HI R36, RZ, R57, R36 ;  /* 0x00000039ff247219 */ /* 0x000fe40000011624 */
[----:B------:R-:W-:Y:S01]  /*5b50*/  SEL R3, R62, R33, !P0 ;  /* 0x000000213e037207 */ /* 0x000fe20004000000 */
[----:B------:R-:W-:Y:S01]  /*5b60*/  IMAD.HI.U32 R33, R27, R25, RZ ;  /* 0x000000191b217227 */ /* 0x000fe200078e00ff */
[----:B------:R-:W-:Y:S02]  /*5b70*/  SEL R7, R61, R36, !P3 ;  /* 0x000000243d077207 */ /* 0x000fe40005800000 */
[----:B------:R-:W-:Y:S01]  /*5b80*/  SHF.R.U32.HI R40, RZ, R57, R40 ;  /* 0x00000039ff287219 */ /* 0x000fe20000011628 */
[-C--:B------:R-:W-:Y:S04]  /*5b90*/  IMAD.HI.U32 R36, R3, R22.reuse, RZ ;  /* 0x0000001603247227 */ /* 0x080fe800078e00ff */
[----:B------:R-:W-:Y:S01]  /*5ba0*/  IMAD.HI.U32 R38, R7, R22, RZ ;  /* 0x0000001607267227 */ /* 0x000fe200078e00ff */
[-C--:B------:R-:W-:Y:S02]  /*5bb0*/  @P2 SHF.R.U32.HI R3, RZ, R23.reuse, R36 ;  /* 0x00000017ff032219 */ /* 0x080fe40000011624 */
[----:B------:R-:W-:Y:S02]  /*5bc0*/  SHF.R.U32.HI R36, RZ, R60, R33 ;  /* 0x0000003cff247219 */ /* 0x000fe40000011621 */
[----:B------:R-:W-:Y:S01]  /*5bd0*/  @P2 SHF.R.U32.HI R7, RZ, R23, R38 ;  /* 0x00000017ff072219 */ /* 0x000fe20000011626 */
[C---:B------:R-:W-:Y:S01]  /*5be0*/  IMAD R4, R2.reuse, R3, RZ ;  /* 0x0000000302047224 */ /* 0x040fe200078e02ff */
[----:B------:R-:W-:Y:S02]  /*5bf0*/  SEL R5, R27, R36, !P0 ;  /* 0x000000241b057207 */ /* 0x000fe40004000000 */
[----:B------:R-:W-:Y:S01]  /*5c00*/  SEL R3, R29, R40, !P3 ;  /* 0x000000281d037207 */ /* 0x000fe20005800000 */
[----:B------:R-:W-:Y:S01]  /*5c10*/  IMAD R6, R2, R7, RZ ;  /* 0x0000000702067224 */ /* 0x000fe200078e02ff */
[C---:B------:R-:W-:Y:S01]  /*5c20*/  ISETP.GE.AND P0, PT, R5.reuse, R4, PT ;  /* 0x000000040500720c */ /* 0x040fe20003f06270 */
[----:B------:R-:W-:Y:S03]  /*5c30*/  IMAD.HI.U32 R8, R5, R22, RZ ;  /* 0x0000001605087227 */ /* 0x000fe600078e00ff */
[----:B------:R-:W-:Y:S01]  /*5c40*/  ISETP.GE.OR P0, PT, R3, R6, P0 ;  /* 0x000000060300720c */ /* 0x000fe20000706670 */
[----:B------:R-:W-:Y:S01]  /*5c50*/  IMAD.MOV R6, RZ, RZ, -R3 ;  /* 0x000000ffff067224 */ /* 0x000fe200078e0a03 */
[-C--:B------:R-:W-:Y:S03]  /*5c60*/  SHF.R.U32.HI R8, RZ, R23.reuse, R8 ;  /* 0x00000017ff087219 */ /* 0x080fe60000011608 */
[----:B------:R-:W-:Y:S01]  /*5c70*/  IMAD R29, R28, R6, R29 ;  /* 0x000000061c1d7224 */ /* 0x000fe200078e021d */
[----:B------:R-:W-:Y:S05]  /*5c80*/  SEL R9, R5, R8, !P2 ;  /* 0x0000000805097207 */ /* 0x000fea0005000000 */
[----:B------:R-:W-:Y:S02]  /*5c90*/  IMAD.MOV R8, RZ, RZ, -R9 ;  /* 0x000000ffff087224 */ /* 0x000fe400078e0a09 */
[C---:B------:R-:W-:Y:S04]  /*5ca0*/  @!P0 IMAD.HI.U32 R4, R3.reuse, R22, RZ ;  /* 0x0000001603048227 */ /* 0x040fe800078e00ff */
[----:B------:R-:W-:Y:S01]  /*5cb0*/  IMAD R8, R2, R8, R5 ;  /* 0x0000000802087224 */ /* 0x000fe200078e0205 */
[----:B------:R-:W-:Y:S04]  /*5cc0*/  @!P0 SHF.R.U32.HI R4, RZ, R23, R4 ;  /* 0x00000017ff048219 */ /* 0x000fe80000011604 */
[----:B------:R-:W-:Y:S02]  /*5cd0*/  @!P0 SEL R0, R3, R4, !P2 ;  /* 0x0000000403008207 */ /* 0x000fe40005000000 */
[----:B------:R-:W-:Y:S02]  /*5ce0*/  IADD3 R4, PT, PT, -R5, RZ, RZ ;  /* 0x000000ff05047210 */ /* 0x000fe40007ffe1ff */
[----:B------:R-:W-:Y:S01]  /*5cf0*/  @!P0 IADD3 R9, PT, PT, R9, -R0, RZ ;  /* 0x8000000009098210 */ /* 0x000fe20007ffe0ff */
[----:B------:R-:W-:Y:S02]  /*5d00*/  @!P0 IMAD R0, R7, R8, R0 ;  /* 0x0000000807008224 */ /* 0x000fe400078e0200 */
[----:B------:R-:W-:Y:S02]  /*5d10*/  IMAD R27, R24, R4, R27 ;  /* 0x00000004181b7224 */ /* 0x000fe400078e021b */
[----:B------:R-:W-:Y:S02]  /*5d20*/  @!P0 IMAD R5, R9, R2, R3 ;  /* 0x0000000209058224 */ /* 0x000fe400078e0203 */
[----:B------:R-:W-:Y:S04]  /*5d30*/  @!P0 IMAD.MOV.U32 R3, RZ, RZ, R0 ;  /* 0x000000ffff038224 */ /* 0x000fe800078e0000 */
[----:B------:R-:W-:Y:S02]  /*5d40*/  IMAD R29, R3, R28, R29 ;  /* 0x0000001c031d7224 */ /* 0x000fe400078e021d */
[----:B------:R-:W-:Y:S07]  /*5d50*/  IMAD R27, R5, R24, R27 ;  /* 0x00000018051b7224 */ /* 0x000fee00078e021b */
.L_x_100:
[----:B-1----:R-:W-:Y:S01]  /*5d60*/  @!P1 ISETP.NE.AND P0, PT, R12, 0x1, PT ;  /* 0x000000010c00980c */ /* 0x002fe20003f05270 */
[----:B------:R-:W-:Y:S01]  /*5d70*/  @!P1 IMAD.HI.U32 R4, R27, R13, RZ ;  /* 0x0000000d1b049227 */ /* 0x000fe200078e00ff */
[----:B------:R-:W-:Y:S01]  /*5d80*/  R2UR UR41, R21 ;  /* 0x00000000152972ca */ /* 0x000fe200000e0000 */
[----:B------:R-:W-:Y:S01]  /*5d90*/  BSSY.RECONVERGENT B6, `(.L_x_101) ;  /* 0x0000031000067945 */ /* 0x000fe20003800200 */
[----:B------:R-:W-:Y:S01]  /*5da0*/  R2UR UR42, R20 ;  /* 0x00000000142a72ca */ /* 0x000fe200000e0000 */
[----:B------:R-:W-:Y:S01]  /*5db0*/  @!P1 IMAD.HI.U32 R0, R29, R14, RZ ;  /* 0x0000000e1d009227 */ /* 0x000fe200078e00ff */
[----:B------:R-:W-:Y:S02]  /*5dc0*/  @!P1 SHF.R.U32.HI R4, RZ, R11, R4 ;  /* 0x0000000bff049219 */ /* 0x000fe40000011604 */
[----:B------:R-:W-:Y:S01]  /*5dd0*/  @!P1 ISETP.NE.AND P2, PT, R10, 0x1, PT ;  /* 0x000000010a00980c */ /* 0x000fe20003f45270 */
[----:B------:R-:W-:Y:S01]  /*5de0*/  VIADD R76, R76, 0x1 ;  /* 0x000000014c4c7836 */ /* 0x000fe20000000000 */
[----:B------:R-:W-:Y:S02]  /*5df0*/  @!P1 SEL R3, R27, R4, !P0 ;  /* 0x000000041b039207 */ /* 0x000fe40004000000 */
[----:B------:R-:W-:Y:S02]  /*5e00*/  @!P1 SHF.R.U32.HI R0, RZ, R15, R0 ;  /* 0x0000000fff009219 */ /* 0x000fe40000011600 */
[----:B------:R-:W-:Y:S01]  /*5e10*/  LOP3.LUT P0, RZ, R64, 0x1f0, RZ, 0xc0, !PT ;  /* 0x000001f040ff7812 */ /* 0x000fe2000780c0ff */
[----:B------:R-:W-:Y:S01]  /*5e20*/  USHF.L.U32 UR41, UR41, 0x7, URZ ;  /* 0x0000000729297899 */ /* 0x000fe200080006ff */
[----:B------:R-:W-:Y:S01]  /*5e30*/  @!P1 SEL R4, R29, R0, !P2 ;  /* 0x000000001d049207 */ /* 0x000fe20005000000 */
[----:B------:R-:W-:Y:S01]  /*5e40*/  USHF.L.U32 UR42, UR42, 0x6, URZ ;  /* 0x000000062a2a7899 */ /* 0x000fe200080006ff */
[----:B------:R-:W-:Y:S03]  /*5e50*/  @P4 SHF.R.U32.HI R65, RZ, 0x10, R17 ;  /* 0x00000010ff414819 */ /* 0x000fe60000011611 */
[----:B------:R-:W-:Y:S02]  /*5e60*/  @!P1 IMAD.IADD R0, R3, 0x1, -R4 ;  /* 0x0000000103009824 */ /* 0x000fe400078e0a04 */
[----:B------:R-:W-:Y:S02]  /*5e70*/  @!P1 IMAD.IADD R3, R4, 0x1, -R3 ;  /* 0x0000000104039824 */ /* 0x000fe400078e0a03 */
[----:B------:R-:W-:Y:S02]  /*5e80*/  @!P1 IMAD R29, R0, R10, R29 ;  /* 0x0000000a001d9224 */ /* 0x000fe400078e021d */
[----:B------:R-:W-:Y:S01]  /*5e90*/  @!P1 IMAD R27, R3, R12, R27 ;  /* 0x0000000c031b9224 */ /* 0x000fe200078e021b */
[----:B------:R-:W-:Y:S06]  /*5ea0*/  @!P0 BRA `(.L_x_102) ;  /* 0x00000000007c8947 */ /* 0x000fec0003800000 */
[----:B------:R-:W1:Y:S01]  /*5eb0*/  LDCU.64 UR8, c[0x4][0x80] ;  /* 0x01001000ff0877ac */ /* 0x000e620008000a00 */
[----:B------:R-:W-:Y:S01]  /*5ec0*/  MOV R16, 0x0 ;  /* 0x0000000000107802 */ /* 0x000fe20000000f00 */
[----:B------:R-:W-:Y:S02]  /*5ed0*/  HFMA2 R12, -RZ, RZ, 0, 5.9604644775390625e-08 ;  /* 0x00000001ff0c7431 */ /* 0x000fe400000001ff */
[----:B------:R-:W-:Y:S01]  /*5ee0*/  IMAD.MOV.U32 R8, RZ, RZ, 0x70 ;  /* 0x00000070ff087424 */ /* 0x000fe200078e00ff */
[----:B------:R2:W3:Y:S01]  /*5ef0*/  LDC.64 R14, c[0x4][R16] ;  /* 0x01000000100e7b82 */ /* 0x0004e20000000a00 */
[----:B------:R-:W4:Y:S01]  /*5f00*/  LDCU.64 UR6, c[0x4][0x88] ;  /* 0x01001100ff0677ac */ /* 0x000f220008000a00 */
[----:B------:R-:W-:Y:S01]  /*5f10*/  IMAD.MOV.U32 R13, RZ, RZ, RZ ;  /* 0x000000ffff0d7224 */ /* 0x000fe200078e00ff */
[----:B------:R-:W2:Y:S01]  /*5f20*/  LDCU.64 UR4, c[0x4][0x8] ;  /* 0x01000100ff0477ac */ /* 0x000ea20008000a00 */
[----:B-1----:R-:W-:Y:S01]  /*5f30*/  MOV R5, UR9 ;  /* 0x0000000900057c02 */ /* 0x002fe20008000f00 */
[----:B------:R-:W-:Y:S01]  /*5f40*/  IMAD.U32 R4, RZ, RZ, UR8 ;  /* 0x00000008ff047e24 */ /* 0x000fe2000f8e00ff */
[----:B----4-:R-:W-:Y:S01]  /*5f50*/  MOV R7, UR7 ;  /* 0x0000000700077c02 */ /* 0x010fe20008000f00 */
[----:B------:R-:W-:Y:S01]  /*5f60*/  IMAD.U32 R6, RZ, RZ, UR6 ;  /* 0x00000006ff067e24 */ /* 0x000fe2000f8e00ff */
[----:B--2---:R-:W-:Y:S01]  /*5f70*/  MOV R11, UR5 ;  /* 0x00000005000b7c02 */ /* 0x004fe20008000f00 */
[----:B------:R-:W-:Y:S02]  /*5f80*/  IMAD.U32 R10, RZ, RZ, UR4 ;  /* 0x00000004ff0a7e24 */ /* 0x000fe4000f8e00ff */
[----:B------:R-:W-:Y:S07]  /*5f90*/  LEPC R20, `(.L_x_103) ;  /* 0x000000001014794e */ /* 0x000fee0000000000 */
[----:B---3-5:R-:W-:Y:S05]  /*5fa0*/  CALL.ABS.NOINC R14 ;  /* 0x000000000e007343 */ /* 0x028fea0003c00000 */
.L_x_103:
[----:B------:R-:W1:Y:S01]  /*5fb0*/  LDCU.64 UR8, c[0x4][0x80] ;  /* 0x01001000ff0877ac */ /* 0x000e620008000a00 */
[----:B------:R-:W2:Y:S01]  /*5fc0*/  LDC.64 R16, c[0x4][R16] ;  /* 0x0100000010107b82 */ /* 0x000ea20000000a00 */
[----:B------:R-:W-:Y:S02]  /*5fd0*/  HFMA2 R12, -RZ, RZ, 0, 5.9604644775390625e-08 ;  /* 0x00000001ff0c7431 */ /* 0x000fe400000001ff */
[----:B------:R-:W-:Y:S02]  /*5fe0*/  IMAD.MOV.U32 R8, RZ, RZ, 0x70 ;  /* 0x00000070ff087424 */ /* 0x000fe400078e00ff */
[----:B------:R-:W-:Y:S01]  /*5ff0*/  IMAD.MOV.U32 R13, RZ, RZ, RZ ;  /* 0x000000ffff0d7224 */ /* 0x000fe200078e00ff */
[----:B------:R-:W3:Y:S01]  /*6000*/  LDCU.64 UR6, c[0x4][0x88] ;  /* 0x01001100ff0677ac */ /* 0x000ee20008000a00 */
[----:B------:R-:W4:Y:S01]  /*6010*/  LDCU.64 UR4, c[0x4][0x8] ;  /* 0x01000100ff0477ac */ /* 0x000f220008000a00 */
[----:B-1----:R-:W-:Y:S02]  /*6020*/  MOV R4, UR8 ;  /* 0x0000000800047c02 */ /* 0x002fe40008000f00 */
[----:B------:R-:W-:Y:S02]  /*6030*/  MOV R5, UR9 ;  /* 0x0000000900057c02 */ /* 0x000fe40008000f00 */
[----:B---3--:R-:W-:Y:S01]  /*6040*/  MOV R7, UR7 ;  /* 0x0000000700077c02 */ /* 0x008fe20008000f00 */
[----:B------:R-:W-:Y:S01]  /*6050*/  IMAD.U32 R6, RZ, RZ, UR6 ;  /* 0x00000006ff067e24 */ /* 0x000fe2000f8e00ff */
[----:B----4-:R-:W-:Y:S01]  /*6060*/  MOV R11, UR5 ;  /* 0x00000005000b7c02 */ /* 0x010fe20008000f00 */
[----:B------:R-:W-:Y:S02]  /*6070*/  IMAD.U32 R10, RZ, RZ, UR4 ;  /* 0x00000004ff0a7e24 */ /* 0x000fe4000f8e00ff */
[----:B------:R-:W-:Y:S07]  /*6080*/  LEPC R20, `(.L_x_102) ;  /* 0x000000001014794e */ /* 0x000fee0000000000 */
[----:B--2---:R-:W-:Y:S05]  /*6090*/  CALL.ABS.NOINC R16 ;  /* 0x0000000010007343 */ /* 0x004fea0003c00000 */
.L_x_102:
[----:B------:R-:W-:Y:S05]  /*60a0*/  BSYNC.RECONVERGENT B6 ;  /* 0x0000000000067941 */ /* 0x000fea0003800200 */
.L_x_101:
[----:B------:R-:W-:Y:S01]  /*60b0*/  ISETP.NE.U32.AND P4, PT, R54, RZ, PT ;  /* 0x000000ff3600720c */ /* 0x000fe20003f85070 */
[----:B------:R-:W-:Y:S01]  /*60c0*/  UISETP.NE.AND UP2, UPT, UR50, URZ, UPT ;  /* 0x000000ff3200728c */ /* 0x000fe2000bf45270 */
[----:B------:R-:W-:Y:S01]  /*60d0*/  ISETP.NE.U32.AND P2, PT, RZ, UR44, PT ;  /* 0x0000002cff007c0c */ /* 0x000fe2000bf45070 */
[----:B------:R-:W-:Y:S01]  /*60e0*/  UISETP.NE.U32.AND UP1, UPT, UR46, URZ, UPT ;  /* 0x000000ff2e00728c */ /* 0x000fe2000bf25070 */
[----:B------:R-:W-:Y:S01]  /*60f0*/  ISETP.NE.AND.EX P4, PT, R55, RZ, PT, P4 ;  /* 0x000000ff3700720c */ /* 0x000fe20003f85340 */
[----:B------:R-:W-:Y:S01]  /*6100*/  UPLOP3.LUT UP0, UPT, UPT, UPT, UPT, 0x40, 0x4 ;  /* 0x000000000004789c */ /* 0x000fe20003f0e870 */
[----:B------:R-:W-:Y:S01]  /*6110*/  ISETP.NE.AND.EX P2, PT, RZ, UR45, PT, P2 ;  /* 0x0000002dff007c0c */ /* 0x000fe2000bf45320 */
[----:B------:R-:W-:Y:S01]  /*6120*/  UISETP.NE.AND.EX UP1, UPT, UR47, URZ, UPT, UP1 ;  /* 0x000000ff2f00728c */ /* 0x000fe2000bf25310 */
[----:B------:R-:W-:Y:S04]  /*6130*/  PLOP3.LUT P1, PT, PT, PT, UP2, 0x80, 0x8 ;  /* 0x000000000008781c */ /* 0x000fe80003f2f028 */
[----:B------:R-:W-:Y:S06]  /*6140*/  @UP2 UPLOP3.LUT UP0, UPT, UPT, UPT, UP1, 0x80, 0x8 ;  /* 0x000000000008289c */ /* 0x000fec0003f0f010 */
[----:B------:R-:W-:Y:S01]  /*6150*/  PLOP3.LUT P0, PT, PT, PT, UP0, 0x80, 0x8 ;  /* 0x000000000008781c */ /* 0x000fe20003f0f008 */
[----:B------:R-:W-:Y:S01]  /*6160*/  @!UPT UIADD3 URZ, UPT, UPT, URZ, URZ, URZ ;  /* 0x000000fffffff290 */ /* 0x000fe2000fffe0ff */
[----:B------:R-:W-:Y:S11]  /*6170*/  BRA.U !UP1, `(.L_x_104) ;  /* 0x0000000109387547 */ /* 0x000ff6000b800000 */
[----:B------:R-:W-:Y:S01]  /*6180*/  UISETP.NE.U32.AND UP0, UPT, UR44, URZ, UPT ;  /* 0x000000ff2c00728c */ /* 0x000fe2000bf05070 */
[----:B------:R-:W-:Y:S02]  /*6190*/  HFMA2 R0, -RZ, RZ, 0, 5.9604644775390625e-08 ;  /* 0x00000001ff007431 */ /* 0x000fe400000001ff */
[----:B------:R-:W-:Y:S01]  /*61a0*/  IMAD.MOV.U32 R59, RZ, RZ, 0x1 ;  /* 0x00000001ff3b7424 */ /* 0x000fe200078e00ff */
[----:B------:R-:W-:Y:S06]  /*61b0*/  UISETP.NE.AND.EX UP0, UPT, UR45, URZ, UPT, UP0 ;  /* 0x000000ff2d00728c */ /* 0x000fec000bf05300 */
[----:B------:R-:W-:Y:S05]  /*61c0*/  PLOP3.LUT P3, PT, PT, PT, UP0, 0x80, 0x8 ;  /* 0x000000000008781c */ /* 0x000fea0003f6f008 */
[----:B------:R-:W1:Y:S01]  /*61d0*/  @UP0 LDCU.64 UR6, c[0x0][0xa88] ;  /* 0x00015100ff0607ac */ /* 0x000e620008000a00 */
[----:B------:R-:W-:Y:S07]  /*61e0*/  @UP0 UIMAD UR4, UR36, UR46, URZ ;  /* 0x0000002e240402a4 */ /* 0x000fee000f8e02ff */
[----:B------:R-:W-:Y:S01]  /*61f0*/  @!P3 PRMT R59, R0, 0x7610, R59 ;  /* 0x00007610003bb816 */ /* 0x000fe2000000003b */
[----:B-1----:R-:W-:Y:S03]  /*6200*/  @UP0 UIMAD.WIDE UR6, UR4, 0x4, UR6 ;  /* 0x00000004040608a5 */ /* 0x002fe6000f8e0206 */
[----:B------:R-:W1:Y:S03]  /*6210*/  @!UP0 LDCU UR4, c[0x0][0xa80] ;  /* 0x00015000ff0487ac */ /* 0x000e660008000800 */
[----:B------:R-:W-:Y:S01]  /*6220*/  IMAD.U32 R4, RZ, RZ, UR6 ;  /* 0x00000006ff047e24 */ /* 0x000fe2000f8e00ff */
[----:B------:R-:W-:Y:S05]  /*6230*/  MOV R5, UR7 ;  /* 0x0000000700057c02 */ /* 0x000fea0008000f00 */
[----:B-----5:R2:W5:Y:S02]  /*6240*/  @P3 LDG.E R34, desc[UR38][R4.64] ;  /* 0x0000002604223981 */ /* 0x020564000c1e1900 */
[----:B-12---:R-:W-:Y:S02]  /*6250*/  @!P3 IMAD.U32 R34, RZ, RZ, UR4 ;  /* 0x00000004ff22be24 */ /* 0x006fe4000f8e00ff */
.L_x_104:
[----:B------:R-:W-:Y:S05]  /*6260*/  @!P4 BRA `(.L_x_105) ;  /* 0x000000000020c947 */ /* 0x000fea0003800000 */
[----:B------:R-:W-:Y:S04]  /*6270*/  ISETP.NE.U32.AND P3, PT, R52, RZ, PT ;  /* 0x000000ff3400720c */ /* 0x000fe80003f65070 */
[----:B------:R-:W-:Y:S11]  /*6280*/  ISETP.NE.AND.EX P3, PT, R53, RZ, PT, P3 ;  /* 0x000000ff3500720c */ /* 0x000ff60003f65330 */
[----:B------:R-:W-:Y:S02]  /*6290*/  @!UPT UIADD3 URZ, UPT, UPT, URZ, URZ, URZ ;  /* 0x000000fffffff290 */ /* 0x000fe4000fffe0ff */
[----:B------:R-:W1:Y:S01]  /*62a0*/  @P3 LDC.64 R4, c[0x0][0xaa8] ;  /* 0x0002aa00ff043b82 */ /* 0x000e620000000a00 */
[----:B------:R-:W-:Y:S04]  /*62b0*/  @P3 IMAD R0, R54, UR36, RZ ;  /* 0x0000002436003c24 */ /* 0x000fe8000f8e02ff */
[----:B-1----:R-:W-:Y:S05]  /*62c0*/  @P3 IMAD.WIDE R4, R0, 0x4, R4 ;  /* 0x0000000400043825 */ /* 0x002fea00078e0204 */
[----:B-----5:R1:W5:Y:S02]  /*62d0*/  @P3 LDG.E R32, desc[UR38][R4.64] ;  /* 0x0000002604203981 */ /* 0x020364000c1e1900 */
[----:B-1----:R-:W2:Y:S02]  /*62e0*/  @!P3 LDC R32, c[0x0][0xaa0] ;  /* 0x0002a800ff20bb82 */ /* 0x002ea40000000800 */
.L_x_105:
[----:B-----5:R-:W-:Y:S01]  /*62f0*/  ISETP.NE.AND P3, PT, R34, RZ, PT ;  /* 0x000000ff2200720c */ /* 0x020fe20003f65270 */
[----:B------:R-:W-:Y:S01]  /*6300*/  BSSY B1, `(.L_x_106) ;  /* 0x0000047000017945 */ /* 0x000fe20003800000 */
[----:B------:R-:W-:Y:S01]  /*6310*/  SEL R4, RZ, 0xffffffff, P2 ;  /* 0xffffffffff047807 */ /* 0x000fe20001000000 */
[----:B------:R-:W-:Y:S01]  /*6320*/  IMAD.MOV.U32 R81, RZ, RZ, 0x1 ;  /* 0x00000001ff517424 */ /* 0x000fe200078e00ff */
[----:B------:R-:W-:Y:S01]  /*6330*/  @P1 LOP3.LUT P2, RZ, R59, 0xff, RZ, 0xc0, !PT ;  /* 0x000000ff3bff1812 */ /* 0x000fe2000784c0ff */
[----:B------:R-:W-:Y:S01]  /*6340*/  IMAD R33, R30, 0x40, R31 ;  /* 0x000000401e217824 */ /* 0x000fe200078e021f */
[----:B------:R-:W-:Y:S01]  /*6350*/  @P1 SEL R3, RZ, 0xffffffff, P3 ;  /* 0xffffffffff031807 */ /* 0x000fe20001800000 */
[----:B------:R-:W-:Y:S01]  /*6360*/  IMAD.IADD R78, R71, 0x1, R70 ;  /* 0x00000001474e7824 */ /* 0x000fe200078e0246 */
[----:B------:R-:W-:Y:S01]  /*6370*/  LOP3.LUT R68, R68, 0x1, RZ, 0x3c, !PT ;  /* 0x0000000144447812 */ /* 0x000fe200078e3cff */
[----:B------:R-:W-:Y:S01]  /*6380*/  IMAD.IADD R74, R70, 0x1, R69 ;  /* 0x00000001464a7824 */ /* 0x000fe200078e0245 */
[----:B------:R-:W-:Y:S01]  /*6390*/  @P0 SEL R3, R4, R3, !P2 ;  /* 0x0000000304030207 */ /* 0x000fe20005000000 */
[----:B------:R-:W-:Y:S01]  /*63a0*/  IMAD.MOV.U32 R50, RZ, RZ, RZ ;  /* 0x000000ffff327224 */ /* 0x000fe200078e00ff */
[----:B------:R-:W-:Y:S02]  /*63b0*/  LEA R79, R30, UR48, 0x3 ;  /* 0x000000301e4f7c11 */ /* 0x000fe4000f8e18ff */
[----:B------:R-:W-:Y:S02]  /*63c0*/  CS2R R48, SRZ ;  /* 0x0000000000307805 */ /* 0x000fe4000001ff00 */
[----:B------:R-:W-:Y:S02]  /*63d0*/  @P1 LOP3.LUT R3, R3, 0x1, RZ, 0xc0, !PT ;  /* 0x0000000103031812 */ /* 0x000fe400078ec0ff */
[----:B------:R-:W-:Y:S02]  /*63e0*/  CS2R R46, SRZ ;  /* 0x00000000002e7805 */ /* 0x000fe4000001ff00 */
[----:B------:R-:W-:Y:S02]  /*63f0*/  SHF.L.U32 R0, R67, 0x1f, RZ ;  /* 0x0000001f43007819 */ /* 0x000fe400000006ff */
[----:B------:R-:W-:Y:S02]  /*6400*/  CS2R R44, SRZ ;  /* 0x00000000002c7805 */ /* 0x000fe4000001ff00 */
[----:B------:R-:W-:Y:S02]  /*6410*/  ISETP.NE.U32.OR P5, PT, R3, 0x1, !P1 ;  /* 0x000000010300780c */ /* 0x000fe40004fa5470 */
[----:B------:R-:W-:Y:S02]  /*6420*/  CS2R R42, SRZ ;  /* 0x00000000002a7805 */ /* 0x000fe4000001ff00 */
[----:B------:R-:W-:Y:S02]  /*6430*/  PLOP3.LUT P2, PT, PT, PT, UP1, 0x80, 0x8 ;  /* 0x000000000008781c */ /* 0x000fe40003f4f018 */
[----:B------:R-:W-:Y:S02]  /*6440*/  CS2R R40, SRZ ;  /* 0x0000000000287805 */ /* 0x000fe4000001ff00 */
[----:B------:R-:W-:Y:S02]  /*6450*/  LOP3.LUT P4, R75, R59, 0xff, RZ, 0xc0, !PT ;  /* 0x000000ff3b4b7812 */ /* 0x000fe4000788c0ff */
[----:B------:R-:W-:Y:S02]  /*6460*/  CS2R R38, SRZ ;  /* 0x0000000000267805 */ /* 0x000fe4000001ff00 */
[----:B------:R-:W-:Y:S02]  /*6470*/  SEL R3, RZ, 0xffffffff, P3 ;  /* 0xffffffffff037807 */ /* 0x000fe40001800000 */
[----:B------:R-:W-:Y:S02]  /*6480*/  CS2R R36, SRZ ;  /* 0x0000000000247805 */ /* 0x000fe4000001ff00 */
[----:B------:R-:W-:Y:S01]  /*6490*/  P2R R77, PR, RZ, 0x20 ;  /* 0x00000020ff4d7803 */ /* 0x000fe20000000000 */
[----:B------:R-:W-:Y:S02]  /*64a0*/  IMAD.MOV.U32 R35, RZ, RZ, RZ ;  /* 0x000000ffff237224 */ /* 0x000fe400078e00ff */
[----:B------:R-:W-:Y:S01]  /*64b0*/  IMAD.MOV.U32 R80, RZ, RZ, RZ ;  /* 0x000000ffff507224 */ /* 0x000fe200078e00ff */
[----:B------:R-:W-:Y:S02]  /*64c0*/  @P5 SHF.L.U32 R5, R68, 0x1f, RZ ;  /* 0x0000001f44055819 */ /* 0x000fe400000006ff */
[----:B------:R-:W-:Y:S02]  /*64d0*/  @P2 SEL R3, R4, R3, !P4 ;  /* 0x0000000304032207 */ /* 0x000fe40006000000 */
[----:B------:R-:W1:Y:S02]  /*64e0*/  @P5 SYNCS.PHASECHK.TRANS64.TRYWAIT P1, [UR48+0xd0], R5 ;  /* 0x0000d005ff0055a7 */ /* 0x000e640008021130 */
[----:B------:R-:W-:Y:S04]  /*64f0*/  LOP3.LUT R3, R3, 0x1, RZ, 0xc0, !PT ;  /* 0x0000000103037812 */ /* 0x000fe800078ec0ff */
[----:B------:R-:W-:Y:S04]  /*6500*/  ISETP.NE.U32.AND P2, PT, R3, 0x1, PT ;  /* 0x000000010300780c */ /* 0x000fe80003f45070 */
[----:B------:R-:W-:Y:S01]  /*6510*/  P2R R82, PR, RZ, 0x4 ;  /* 0x00000004ff527803 */ /* 0x000fe20000000000 */
[----:B------:R3:W4:Y:S01]  /*6520*/  SYNCS.PHASECHK.TRANS64.TRYWAIT P0, [R79+URZ+0x140], R0 ;  /* 0x000140004f0075a7 */ /* 0x00072200080011ff */
[----:B-1----:R-:W-:Y:S01]  /*6530*/  @P5 SEL R81, RZ, 0x1, !P1 ;  /* 0x00000001ff515807 */ /* 0x002fe20004800000 */
[----:B---3--:R-:W-:Y:S06]  /*6540*/  @!P5 BRA `(.L_x_107) ;  /* 0x000000000088d947 */ /* 0x008fec0003800000 */
[----:B------:R-:W-:Y:S01]  /*6550*/  IMAD.MOV.U32 R35, RZ, RZ, RZ ;  /* 0x000000ffff237224 */ /* 0x000fe200078e00ff */
[----:B------:R-:W-:Y:S01]  /*6560*/  ISETP.NE.AND P1, PT, R81, RZ, PT ;  /* 0x000000ff5100720c */ /* 0x000fe20003f25270 */
[----:B------:R-:W-:Y:S01]  /*6570*/  BSSY B0, `(.L_x_108) ;  /* 0x000000c000007945 */ /* 0x000fe20003800000 */
[----:B------:R-:W-:Y:S02]  /*6580*/  CS2R R36, SRZ ;  /* 0x0000000000247805 */ /* 0x000fe4000001ff00 */
[----:B------:R-:W-:Y:S02]  /*6590*/  CS2R R38, SRZ ;  /* 0x0000000000267805 */ /* 0x000fe4000001ff00 */
[----:B------:R-:W-:Y:S02]  /*65a0*/  CS2R R40, SRZ ;  /* 0x0000000000287805 */ /* 0x000fe4000001ff00 */
[----:B------:R-:W-:Y:S02]  /*65b0*/  CS2R R42, SRZ ;  /* 0x00000000002a7805 */ /* 0x000fe4000001ff00 */
[----:B------:R-:W-:Y:S02]  /*65c0*/  CS2R R44, SRZ ;  /* 0x00000000002c7805 */ /* 0x000fe4000001ff00 */
[----:B------:R-:W-:Y:S02]  /*65d0*/  CS2R R46, SRZ ;  /* 0x00000000002e7805 */ /* 0x000fe4000001ff00 */
[----:B------:R-:W-:Y:S01]  /*65e0*/  CS2R R48, SRZ ;  /* 0x0000000000307805 */ /* 0x000fe2000001ff00 */
[----:B------:R-:W-:Y:S06]  /*65f0*/  @P1 BRA `(.L_x_109) ;  /* 0x00000000000c1947 */ /* 0x000fec0003800000 */
[----:B------:R-:W-:Y:S04]  /*6600*/  SHF.L.U32 R4, R68, 0x1f, RZ ;  /* 0x0000001f44047819 */ /* 0x000fe800000006ff */
[----:B------:R-:W1:Y:S02]  /*6610*/  SYNCS.PHASECHK.TRANS64.TRYWAIT P1, [UR48+0xd0], R4 ;  /* 0x0000d004ff0075a7 */ /* 0x000e640008021130 */
[----:B-1----:R-:W-:Y:S05]  /*6620*/  @!P1 BRA `(.L_x_110) ;  /* 0x0000003400b49947 */ /* 0x002fea0003800000 */
.L_x_109:
[----:B------:R-:W-:Y:S05]  /*6630*/  BSYNC B0 ;  /* 0x0000000000007941 */ /* 0x000fea0003800000 */
.L_x_108:
[----:B------:R-:W-:Y:S01]  /*6640*/  ISETP.NE.AND P1, PT, R82, RZ, PT ;  /* 0x000000ff5200720c */ /* 0x000fe20003f25270 */
[----:B------:R-:W-:Y:S11]  /*6650*/  HFMA2 R80, -RZ, RZ, 0, 5.9604644775390625e-08 ;  /* 0x00000001ff507431 */ /* 0x000ff600000001ff */
[----:B------:R-:W-:Y:S01]  /*6660*/  @!UPT UIADD3 URZ, UPT, UPT, URZ, URZ, URZ ;  /* 0x000000fffffff290 */ /* 0x000fe2000fffe0ff */
[----:B------:R3:W1:Y:S04]  /*6670*/  @P1 LDS R50, [R74+0x600] ;  /* 0x000600004a321984 */ /* 0x0006680000000800 */
[----:B------:R3:W1:Y:S04]  /*6680*/  @P1 LDS R35, [R71] ;  /* 0x0000000047231984 */ /* 0x0006680000000800 */
[----:B------:R3:W1:Y:S04]  /*6690*/  @P1 LDS R36, [R78] ;  /* 0x000000004e241984 */ /* 0x0006680000000800 */
[----:B------:R3:W1:Y:S04]  /*66a0*/  @P1 LDS R37, [R69] ;  /* 0x0000000045251984 */ /* 0x0006680000000800 */
[----:B------:R3:W1:Y:S04]  /*66b0*/  @P1 LDS R38, [R74] ;  /* 0x000000004a261984 */ /* 0x0006680000000800 */
[----:B------:R3:W1:Y:S04]  /*66c0*/  @P1 LDS R39, [R71+0x200] ;  /* 0x0002000047271984 */ /* 0x0006680000000800 */
        /* <DEDUP_REMOVED lines=9> */
[----:B------:R3:W1:Y:S02]  /*6760*/  @P1 LDS R49, [R69+0x600] ;  /* 0x0006000045311984 */ /* 0x0006640000000800 */
.L_x_107:
[----:B------:R-:W-:Y:S05]  /*6770*/  BSYNC B1 ;  /* 0x0000000000017941 */ /* 0x000fea0003800000 */
.L_x_106:
[----:B-1----:R-:W-:Y:S04]  /*6780*/  SHF.R.U32.HI R4, RZ, 0x15, R33 ;  /* 0x00000015ff047819 */ /* 0x002fe80000011621 */
[----:B------:R-:W-:Y:S01]  /*6790*/  LOP3.LUT P1, RZ, R4, 0x3, R63, 0x48, !PT ;  /* 0x0000000304ff7812 */ /* 0x000fe2000782483f */
[----:B------:R-:W-:Y:S01]  /*67a0*/  @!UPT UIADD3 URZ, UPT, UPT, URZ, URZ, URZ ;  /* 0x000000fffffff290 */ /* 0x000fe2000fffe0ff */
[----:B----4-:R-:W-:Y:S11]  /*67b0*/  @P0 BRA `(.L_x_111) ;  /* 0x0000000000080947 */ /* 0x010ff60003800000 */
[----:B------:R-:W1:Y:S02]  /*67c0*/  SYNCS.PHASECHK.TRANS64.TRYWAIT P0, [R79+URZ+0x140], R0 ;  /* 0x000140004f0075a7 */ /* 0x000e6400080011ff */
[----:B-1----:R-:W-:Y:S05]  /*67d0*/  @!P0 BRA `(.L_x_112) ;  /* 0x0000003400608947 */ /* 0x002fea0003800000 */
.L_x_111:
[----:B------:R-:W-:Y:S05]  /*67e0*/  @!P1 BRA `(.L_x_113) ;  /* 0x0000000000409947 */ /* 0x000fea0003800000 */
[----:B------:R-:W4:Y:S01]  /*67f0*/  LDCU.64 UR8, c[0x4][0x70] ;  /* 0x01000e00ff0877ac */ /* 0x000f220008000a00 */
[----:B------:R-:W-:Y:S01]  /*6800*/  MOV R15, 0x0 ;  /* 0x00000000000f7802 */ /* 0x000fe20000000f00 */
[----:B------:R-:W-:Y:S02]  /*6810*/  HFMA2 R12, -RZ, RZ, 0, 5.9604644775390625e-08 ;  /* 0x00000001ff0c7431 */ /* 0x000fe400000001ff */
[----:B------:R-:W-:Y:S02]  /*6820*/  IMAD.MOV.U32 R8, RZ, RZ, 0x192 ;  /* 0x00000192ff087424 */ /* 0x000fe400078e00ff */
[----:B------:R-:W-:Y:S01]  /*6830*/  IMAD.MOV.U32 R13, RZ, RZ, RZ ;  /* 0x000000ffff0d7224 */ /* 0x000fe200078e00ff */
[----:B------:R-:W5:Y:S01]  /*6840*/  LDCU.64 UR6, c[0x4][0x78] ;  /* 0x01000f00ff0677ac */ /* 0x000f620008000a00 */
[----:B------:R-:W1:Y:S01]  /*6850*/  LDC.64 R14, c[0x4][R15] ;  /* 0x010000000f0e7b82 */ /* 0x000e620000000a00 */
[----:B------:R-:W2:Y:S01]  /*6860*/  LDCU.64 UR4, c[0x4][0x10] ;  /* 0x01000200ff0477ac */ /* 0x000ea20008000a00 */
[----:B----4-:R-:W-:Y:S01]  /*6870*/  MOV R5, UR9 ;  /* 0x0000000900057c02 */ /* 0x010fe20008000f00 */
[----:B------:R-:W-:Y:S01]  /*6880*/  IMAD.U32 R4, RZ, RZ, UR8 ;  /* 0x00000008ff047e24 */ /* 0x000fe2000f8e00ff */
[----:B-----5:R-:W-:Y:S01]  /*6890*/  MOV R7, UR7 ;  /* 0x0000000700077c02 */ /* 0x020fe20008000f00 */
[----:B------:R-:W-:Y:S01]  /*68a0*/  IMAD.U32 R6, RZ, RZ, UR6 ;  /* 0x00000006ff067e24 */ /* 0x000fe2000f8e00ff */
[----:B--2---:R-:W-:Y:S01]  /*68b0*/  MOV R11, UR5 ;  /* 0x00000005000b7c02 */ /* 0x004fe20008000f00 */
[----:B------:R-:W-:Y:S02]  /*68c0*/  IMAD.U32 R10, RZ, RZ, UR4 ;  /* 0x00000004ff0a7e24 */ /* 0x000fe4000f8e00ff */
[----:B------:R-:W-:Y:S07]  /*68d0*/  LEPC R20, `(.L_x_113) ;  /* 0x000000001014794e */ /* 0x000fee0000000000 */
[----:B-1-3--:R-:W-:Y:S05]  /*68e0*/  CALL.ABS.NOINC R14 ;  /* 0x000000000e007343 */ /* 0x00afea0003c00000 */
.L_x_113:
[----:B------:R-:W-:Y:S05]  /*68f0*/  WARPSYNC.ALL ;  /* 0x0000000000007948 */ /* 0x000fea0003800000 */
[----:B------:R-:W-:Y:S01]  /*6900*/  R2UR UR4, R33 ;  /* 0x00000000210472ca */ /* 0x000fe200000e0000 */
[----:B------:R-:W-:Y:S01]  /*6910*/  BSSY.RECONVERGENT B0, `(.L_x_114) ;  /* 0x0000053000007945 */ /* 0x000fe20003800200 */
[----:B------:R-:W-:Y:S11]  /*6920*/  ISETP.NE.AND P0, PT, R72, RZ, PT ;  /* 0x000000ff4800720c */ /* 0x000ff60003f05270 */
[----:B------:R-:W2:Y:S02]  /*6930*/  LDTM.x16 R4, tmem[UR4] ;  /* 0x00000004000479ee */ /* 0x000ea40008240000 */
[C---:B--2---:R-:W-:Y:S02]  /*6940*/  IMAD R4, R32.reuse, R4, RZ ;  /* 0x0000000420047224 */ /* 0x044fe400078e02ff */
[----:B------:R-:W-:Y:S02]  /*6950*/  IMAD R5, R32, R5, RZ ;  /* 0x0000000520057224 */ /* 0x000fe400078e02ff */
[-C--:B------:R-:W-:Y:S02]  /*6960*/  IMAD R4, R35, R34.reuse, R4 ;  /* 0x0000002223047224 */ /* 0x080fe400078e0204 */
[----:B------:R-:W-:Y:S02]  /*6970*/  IMAD R5, R36, R34, R5 ;  /* 0x0000002224057224 */ /* 0x000fe400078e0205 */
[C---:B------:R-:W-:Y:S01]  /*6980*/  IMAD R6, R32.reuse, R6, RZ ;  /* 0x0000000620067224 */ /* 0x040fe200078e02ff */
[----:B------:R2:W-:Y:S01]  /*6990*/  STS [R71], R4 ;  /* 0x0000000447007388 */ /* 0x0005e20000000800 */
[----:B------:R-:W-:Y:S02]  /*69a0*/  IMAD R7, R32, R7, RZ ;  /* 0x0000000720077224 */ /* 0x000fe400078e02ff */
[-C--:B------:R-:W-:Y:S01]  /*69b0*/  IMAD R6, R37, R34.reuse, R6 ;  /* 0x0000002225067224 */ /* 0x080fe200078e0206 */
[----:B------:R2:W-:Y:S01]  /*69c0*/  STS [R78], R5 ;  /* 0x000000054e007388 */ /* 0x0005e20000000800 */
        /* <DEDUP_REMOVED lines=8> */
[----:B------:R2:W-:Y:S01]  /*6a50*/  STS [R71+0x200], R8 ;  /* 0x0002000847007388 */ /* 0x0005e20000000800 */
[----:B------:R-:W-:Y:S02]  /*6a60*/  IMAD R11, R32, R11, RZ ;  /* 0x0000000b200b7224 */ /* 0x000fe400078e02ff */
[-C--:B------:R-:W-:Y:S01]  /*6a70*/  IMAD R10, R41, R34.reuse, R10 ;  /* 0x00000022290a7224 */ /* 0x080fe200078e020a */
[----:B------:R2:W-:Y:S01]  /*6a80*/  STS [R78+0x200], R9 ;  /* 0x000200094e007388 */ /* 0x0005e20000000800 */
        /* <DEDUP_REMOVED lines=24> */
[----:B------:R-:W-:Y:S03]  /*6c10*/  IMAD R19, R50, R34, R19 ;  /* 0x0000002232137224 */ /* 0x000fe600078e0213 */
[----:B------:R2:W-:Y:S04]  /*6c20*/  STS [R69+0x600], R18 ;  /* 0x0006001245007388 */ /* 0x0005e80000000800 */
[----:B------:R2:W-:Y:S01]  /*6c30*/  STS [R74+0x600], R19 ;  /* 0x000600134a007388 */ /* 0x0005e20000000800 */
[----:B------:R-:W-:Y:S01]  /*6c40*/  @!PT LDS RZ, [RZ] ;  /* 0x00000000fffff984 */ /* 0x000fe20000000800 */
[----:B------:R-:W-:Y:S01]  /*6c50*/  @!PT LDS RZ, [RZ] ;  /* 0x00000000fffff984 */ /* 0x000fe20000000800 */
[----:B------:R-:W-:Y:S01]  /*6c60*/  @!PT LDS RZ, [RZ] ;  /* 0x00000000fffff984 */ /* 0x000fe20000000800 */
[----:B------:R-:W-:Y:S01]  /*6c70*/  @!PT LDS RZ, [RZ] ;  /* 0x00000000fffff984 */ /* 0x000fe20000000800 */
[----:B------:R4:W-:Y:S06]  /*6c80*/  MEMBAR.ALL.CTA ;  /* 0x0000000000007992 */ /* 0x0009ec0000008000 */
[----:B----4-:R-:W4:Y:S02]  /*6c90*/  FENCE.VIEW.ASYNC.S ;  /* 0x00000000000073c6 */ /* 0x010f240000000000 */
[----:B----4-:R-:W-:Y:S06]  /*6ca0*/  BAR.SYNC.DEFER_BLOCKING 0x1, 0x80 ;  /* 0x0042000000007b1d */ /* 0x010fec0000010000 */
[----:B------:R-:W-:Y:S05]  /*6cb0*/  @P0 BRA `(.L_x_115) ;  /* 0x0000000000600947 */ /* 0x000fea0003800000 */
[----:B------:R-:W-:Y:S02]  /*6cc0*/  UIADD3 UR4, UPT, UPT, UR48, 0x200, URZ ;  /* 0x0000020030047890 */ /* 0x000fe4000fffe0ff */
[----:B------:R-:W-:Y:S01]  /*6cd0*/  UIADD3 UR16, UP0, UPT, UR52, 0x880, URZ ;  /* 0x0000088034107890 */ /* 0x000fe2000ff1e0ff */
[----:B------:R-:W-:Y:S01]  /*6ce0*/  UMOV UR43, UR36 ;  /* 0x00000024002b7c82 */ /* 0x000fe20008000000 */
[----:B------:R-:W-:Y:S02]  /*6cf0*/  UIADD3 UR13, UPT, UPT, UR41, 0x20, URZ ;  /* 0x00000020290d7890 */ /* 0x000fe4000fffe0ff */
[----:B------:R-:W-:Y:S01]  /*6d00*/  MOV R64, UR4 ;  /* 0x0000000400407c02 */ /* 0x000fe20008000f00 */
[----:B------:R-:W-:Y:S02]  /*6d10*/  UIADD3.X UR17, UPT, UPT, URZ, UR53, URZ, UP0, !UPT ;  /* 0x00000035ff117290 */ /* 0x000fe400087fe4ff */
[----:B------:R-:W-:Y:S01]  /*6d20*/  UIADD3 UR12, UPT, UPT, UR48, 0xa00, URZ ;  /* 0x00000a00300c7890 */ /* 0x000fe2000fffe0ff */
[----:B------:R-:W-:Y:S01]  /*6d30*/  R2UR UR40, R64 ;  /* 0x00000000402872ca */ /* 0x000fe200000e0000 */
[----:B------:R-:W-:Y:S01]  /*6d40*/  UMOV UR14, UR42 ;  /* 0x0000002a000e7c82 */ /* 0x000fe20008000000 */
[----:B------:R-:W-:Y:S01]  /*6d50*/  UMOV UR15, UR36 ;  /* 0x00000024000f7c82 */ /* 0x000fe20008000000 */
[----:B------:R-:W-:Y:S02]  /*6d60*/  UIADD3 UR9, UPT, UPT, UR41, 0x40, URZ ;  /* 0x0000004029097890 */ /* 0x000fe4000fffe0ff */
[----:B------:R-:W-:Y:S01]  /*6d70*/  UIADD3 UR8, UPT, UPT, UR48, 0x1200, URZ ;  /* 0x0000120030087890 */ /* 0x000fe2000fffe0ff */
[----:B------:R-:W-:Y:S01]  /*6d80*/  UMOV UR10, UR42 ;  /* 0x0000002a000a7c82 */ /* 0x000fe20008000000 */
[----:B------:R-:W-:Y:S01]  /*6d90*/  UMOV UR11, UR36 ;  /* 0x00000024000b7c82 */ /* 0x000fe20008000000 */
[----:B------:R-:W-:Y:S02]  /*6da0*/  UIADD3 UR5, UPT, UPT, UR41, 0x60, URZ ;  /* 0x0000006029057890 */ /* 0x000fe4000fffe0ff */
[----:B------:R-:W-:Y:S03]  /*6db0*/  UIADD3 UR4, UPT, UPT, UR48, 0x1a00, URZ ;  /* 0x00001a0030047890 */ /* 0x000fe6000fffe0ff */
[----:B------:R4:W-:Y:S01]  /*6dc0*/  UTMASTG.3D [UR40], [UR16] ;  /* 0x00000028100073b5 */ /* 0x0009e20008010000 */
[----:B------:R-:W-:Y:S01]  /*6dd0*/  UMOV UR6, UR42 ;  /* 0x0000002a00067c82 */ /* 0x000fe20008000000 */
[----:B------:R-:W-:Y:S01]  /*6de0*/  UMOV UR7, UR36 ;  /* 0x0000002400077c82 */ /* 0x000fe20008000000 */
[----:B------:R4:W-:Y:S01]  /*6df0*/  UTMASTG.3D [UR12], [UR16] ;  /* 0x0000000c100073b5 */ /* 0x0009e20008010000 */
[----:B------:R4:W-:Y:S02]  /*6e00*/  UTMASTG.3D [UR8], [UR16] ;  /* 0x00000008100073b5 */ /* 0x0009e40008010000 */
[----:B------:R4:W-:Y:S01]  /*6e10*/  UTMASTG.3D [UR4], [UR16] ;  /* 0x00000004100073b5 */ /* 0x0009e20008010000 */
[----:B------:R0:W-:Y:S01]  /*6e20*/  UTMACMDFLUSH ;  /* 0x00000000000079b7 */ /* 0x0001e20000000000 */
[----:B----4-:R-:W-:Y:S04]  /*6e30*/  DEPBAR.LE SB0, 0x1 ;  /* 0x000080400000791a */ /* 0x010fe80000000000 */
.L_x_115:
[----:B------:R-:W-:Y:S05]  /*6e40*/  BSYNC.RECONVERGENT B0 ;  /* 0x0000000000007941 */ /* 0x000fea0003800200 */
.L_x_114:
[----:B------:R-:W-:Y:S01]  /*6e50*/  BAR.SYNC.DEFER_BLOCKING 0x1, 0x80 ;  /* 0x0042000000007b1d */ /* 0x000fe20000010000 */
[----:B------:R-:W-:Y:S01]  /*6e60*/  ISETP.NE.AND P1, PT, R77, RZ, PT ;  /* 0x000000ff4d00720c */ /* 0x000fe20003f25270 */
[----:B------:R-:W-:Y:S01]  /*6e70*/  UISETP.NE.AND UP0, UPT, UR49, URZ, UPT ;  /* 0x000000ff3100728c */ /* 0x000fe2000bf05270 */
[----:B------:R-:W-:Y:S11]  /*6e80*/  LEA R3, R80, UR48, 0x3 ;  /* 0x0000003050037c11 */ /* 0x000ff6000f8e18ff */
[----:B--2---:R-:W-:Y:S01]  /*6e90*/  @P1 SHF.L.U32 R4, R68, 0x1f, RZ ;  /* 0x0000001f44041819 */ /* 0x004fe200000006ff */
[----:B------:R-:W-:Y:S06]  /*6ea0*/  BRA.U !UP0, `(.L_x_116) ;  /* 0x0000000108247547 */ /* 0x000fec000b800000 */
[----:B------:R-:W-:Y:S01]  /*6eb0*/  IMAD.U32 R5, RZ, RZ, UR51 ;  /* 0x00000033ff057e24 */ /* 0x000fe2000f8e00ff */
[----:B-1----:R-:W-:Y:S01]  /*6ec0*/  MOV R0, UR37 ;  /* 0x0000002500007c02 */ /* 0x002fe20008000f00 */
[----:B------:R-:W-:Y:S03]  /*6ed0*/  UIADD3 UR51, UPT, UPT, UR51, 0x1, URZ ;  /* 0x0000000133337890 */ /* 0x000fe6000fffe0ff */
[----:B------:R-:W-:Y:S01]  /*6ee0*/  @P1 LEA R5, R5, UR48, 0x3 ;  /* 0x0000003005051c11 */ /* 0x000fe2000f8e18ff */
[----:B------:R-:W-:Y:S04]  /*6ef0*/  UISETP.NE.AND UP0, UPT, UR51, 0x4, UPT ;  /* 0x000000043300788c */ /* 0x000fe8000bf05270 */
[----:B------:R-:W-:Y:S01]  /*6f00*/  @P1 VIADD R5, R5, 0xf0 ;  /* 0x000000f005051836 */ /* 0x000fe20000000000 */
[----:B------:R-:W-:Y:S04]  /*6f10*/  USEL UR51, UR51, URZ, UP0 ;  /* 0x000000ff33337287 */ /* 0x000fe80008000000 */
[----:B------:R-:W-:Y:S04]  /*6f20*/  @P1 PRMT R0, R0, 0x654, R5 ;  /* 0x0000065400001816 */ /* 0x000fe80000000005 */
[----:B------:R2:W-:Y:S04]  /*6f30*/  @P1 SYNCS.ARRIVE.TRANS64.RED.A1T0 RZ, [R0+URZ], RZ ;  /* 0x000000ff00ff19a7 */ /* 0x0005e800081004ff */
.L_x_116:
[----:B------:R-:W4:Y:S01]  /*6f40*/  @P1 SYNCS.PHASECHK.TRANS64.TRYWAIT P0, [R3+URZ+0xd0], R4 ;  /* 0x0000d004030015a7 */ /* 0x000f2200080011ff */
[----:B------:R-:W-:Y:S01]  /*6f50*/  BSSY B1, `(.L_x_117) ;  /* 0x0000023000017945 */ /* 0x000fe20003800000 */
[----:B----4-:R-:W-:Y:S03]  /*6f60*/  @P1 SEL R81, RZ, 0x1, !P0 ;  /* 0x00000001ff511807 */ /* 0x010fe60004000000 */
[----:B------:R-:W-:Y:S05]  /*6f70*/  @!P1 BRA `(.L_x_118) ;  /* 0x0000000000809947 */ /* 0x000fea0003800000 */
[----:B------:R-:W-:Y:S01]  /*6f80*/  ISETP.NE.AND P0, PT, R81, RZ, PT ;  /* 0x000000ff5100720c */ /* 0x000fe20003f05270 */
[----:B------:R-:W-:Y:S01]  /*6f90*/  BSSY B0, `(.L_x_119) ;  /* 0x0000009000007945 */ /* 0x000fe20003800000 */
[----:B------:R-:W-:Y:S11]  /*6fa0*/  ISETP.NE.AND P1, PT, R82, RZ, PT ;  /* 0x000000ff5200720c */ /* 0x000ff60003f25270 */
[----:B------:R-:W-:Y:S02]  /*6fb0*/  @!UPT UIADD3 URZ, UPT, UPT, URZ, URZ, URZ ;  /* 0x000000fffffff290 */ /* 0x000fe4000fffe0ff */
[C---:B------:R-:W-:Y:S02]  /*6fc0*/  @P1 IMAD R5, R80.reuse, 0x2000, R71 ;  /* 0x0000200050051824 */ /* 0x040fe400078e0247 */
[----:B------:R-:W-:Y:S01]  /*6fd0*/  @P1 IMAD R4, R80, 0x2000, R78 ;  /* 0x0000200050041824 */ /* 0x000fe200078e024e */
[----:B------:R-:W-:Y:S06]  /*6fe0*/  @P0 BRA `(.L_x_120) ;  /* 0x00000000000c0947 */ /* 0x000fec0003800000 */
[----:B-12---:R-:W-:Y:S04]  /*6ff0*/  SHF.L.U32 R0, R68, 0x1f, RZ ;  /* 0x0000001f44007819 */ /* 0x006fe800000006ff */
[----:B------:R-:W1:Y:S02]  /*7000*/  SYNCS.PHASECHK.TRANS64.TRYWAIT P0, [R3+URZ+0xd0], R0 ;  /* 0x0000d000030075a7 */ /* 0x000e6400080011ff */
[----:B-1----:R-:W-:Y:S05]  /*7010*/  @!P0 BRA `(.L_x_121) ;  /* 0x0000002c00648947 */ /* 0x002fea0003800000 */
.L_x_120:
[----:B------:R-:W-:Y:S05]  /*7020*/  BSYNC B0 ;  /* 0x0000000000007941 */ /* 0x000fea0003800000 */
.L_x_119:
[----:B------:R-:W-:Y:S11]  /*7030*/  ISETP.NE.AND P0, PT, R82, RZ, PT ;  /* 0x000000ff5200720c */ /* 0x000ff60003f05270 */
[----:B------:R-:W-:Y:S02]  /*7040*/  @!UPT UIADD3 URZ, UPT, UPT, URZ, URZ, URZ ;  /* 0x000000fffffff290 */ /* 0x000fe4000fffe0ff */
[----:B------:R4:W3:Y:S01]  /*7050*/  @P0 LDS R35, [R5] ;  /* 0x0000000005230984 */ /* 0x0008e20000000800 */
[C---:B-12---:R-:W-:Y:S01]  /*7060*/  @P0 IMAD R0, R80.reuse, 0x2000, R69 ;  /* 0x0000200050000824 */ /* 0x046fe200078e0245 */
[C---:B------:R-:W-:Y:S01]  /*7070*/  @P0 LEA R3, R80.reuse, R74, 0xd ;  /* 0x0000004a50030211 */ /* 0x040fe200078e68ff */
[----:B------:R-:W-:Y:S01]  /*7080*/  VIADD R80, R80, 0x1 ;  /* 0x0000000150507836 */ /* 0x000fe20000000000 */
[----:B------:R4:W1:Y:S04]  /*7090*/  @P0 LDS R39, [R5+0x200] ;  /* 0x0002000005270984 */ /* 0x0008680000000800 */
[----:B------:R4:W2:Y:S04]  /*70a0*/  @P0 LDS R43, [R5+0x400] ;  /* 0x00040000052b0984 */ /* 0x0008a80000000800 */
[----:B------:R4:W1:Y:S04]  /*70b0*/  @P0 LDS R47, [R5+0x600] ;  /* 0x00060000052f0984 */ /* 0x0008680000000800 */
[----:B------:R4:W1:Y:S04]  /*70c0*/  @P0 LDS R36, [R4] ;  /* 0x0000000004240984 */ /* 0x0008680000000800 */
[----:B------:R4:W1:Y:S04]  /*70d0*/  @P0 LDS R40, [R4+0x200] ;  /* 0x0002000004280984 */ /* 0x0008680000000800 */
[----:B------:R4:W1:Y:S04]  /*70e0*/  @P0 LDS R44, [R4+0x400] ;  /* 0x00040000042c0984 */ /* 0x0008680000000800 */
        /* <DEDUP_REMOVED lines=8> */
[----:B--23--:R4:W1:Y:S02]  /*7170*/  @P0 LDS R50, [R3+0x600] ;  /* 0x0006000003320984 */ /* 0x00c8640000000800 */
.L_x_118:
[----:B------:R-:W-:Y:S05]  /*7180*/  BSYNC B1 ;  /* 0x0000000000017941 */ /* 0x000fea0003800000 */
.L_x_117:
[----:B-12-4-:R-:W-:Y:S05]  /*7190*/  VIADD R0, R33, 0x10 ;  /* 0x0000001021007836 */ /* 0x016fea0000000000 */
[----:B------:R-:W-:Y:S04]  /*71a0*/  SHF.R.U32.HI R0, RZ, 0x15, R0 ;  /* 0x00000015ff007819 */ /* 0x000fe80000011600 */
[----:B------:R-:W-:Y:S11]  /*71b0*/  LOP3.LUT P0, RZ, R0, 0x3, R63, 0x48, !PT ;  /* 0x0000000300ff7812 */ /* 0x000ff6000780483f */
[----:B------:R-:W-:Y:S02]  /*71c0*/  @!UPT UIADD3 URZ, UPT, UPT, URZ, URZ, URZ ;  /* 0x000000fffffff290 */ /* 0x000fe4000fffe0ff */
[----:B------:R-:W-:Y:S05]  /*71d0*/  @!P0 BRA `(.L_x_122) ;  /* 0x0000000000408947 */ /* 0x000fea0003800000 */
[----:B------:R-:W1:Y:S01]  /*71e0*/  LDCU.64 UR8, c[0x4][0x70] ;  /* 0x01000e00ff0877ac */ /* 0x000e620008000a00 */
[----:B------:R-:W-:Y:S01]  /*71f0*/  MOV R15, 0x0 ;  /* 0x00000000000f7802 */ /* 0x000fe20000000f00 */
[----:B------:R-:W-:Y:S02]  /*7200*/  HFMA2 R12, -RZ, RZ, 0, 5.9604644775390625e-08 ;  /* 0x00000001ff0c7431 */ /* 0x000fe400000001ff */
[----:B------:R-:W-:Y:S02]  /*7210*/  IMAD.MOV.U32 R8, RZ, RZ, 0x192 ;  /* 0x00000192ff087424 */ /* 0x000fe400078e00ff */
[----:B------:R-:W-:Y:S01]  /*7220*/  IMAD.MOV.U32 R13, RZ, RZ, RZ ;  /* 0x000000ffff0d7224 */ /* 0x000fe200078e00ff */
[----:B------:R-:W2:Y:S01]  /*7230*/  LDCU.64 UR6, c[0x4][0x78] ;  /* 0x01000f00ff0677ac */ /* 0x000ea20008000a00 */
[----:B------:R-:W4:Y:S01]  /*7240*/  LDC.64 R14, c[0x4][R15] ;  /* 0x010000000f0e7b82 */ /* 0x000f220000000a00 */
[----:B------:R-:W5:Y:S01]  /*7250*/  LDCU.64 UR4, c[0x4][0x10] ;  /* 0x01000200ff0477ac */ /* 0x000f620008000a00 */
[----:B-1----:R-:W-:Y:S01]  /*7260*/  MOV R5, UR9 ;  /* 0x0000000900057c02 */ /* 0x002fe20008000f00 */
[----:B------:R-:W-:Y:S01]  /*7270*/  IMAD.U32 R4, RZ, RZ, UR8 ;  /* 0x00000008ff047e24 */ /* 0x000fe2000f8e00ff */
[----:B--2---:R-:W-:Y:S01]  /*7280*/  MOV R7, UR7 ;  /* 0x0000000700077c02 */ /* 0x004fe20008000f00 */
[----:B------:R-:W-:Y:S01]  /*7290*/  IMAD.U32 R6, RZ, RZ, UR6 ;  /* 0x00000006ff067e24 */ /* 0x000fe2000f8e00ff */
[----:B-----5:R-:W-:Y:S01]  /*72a0*/  MOV R11, UR5 ;  /* 0x00000005000b7c02 */ /* 0x020fe20008000f00 */
[----:B------:R-:W-:Y:S02]  /*72b0*/  IMAD.U32 R10, RZ, RZ, UR4 ;  /* 0x00000004ff0a7e24 */ /* 0x000fe4000f8e00ff */
[----:B------:R-:W-:Y:S07]  /*72c0*/  LEPC R20, `(.L_x_122) ;  /* 0x000000001014794e */ /* 0x000fee0000000000 */
[----:B---34-:R-:W-:Y:S05]  /*72d0*/  CALL.ABS.NOINC R14 ;  /* 0x000000000e007343 */ /* 0x018fea0003c00000 */
.L_x_122:
[----:B------:R-:W-:Y:S05]  /*72e0*/  WARPSYNC.ALL ;  /* 0x0000000000007948 */ /* 0x000fea0003800000 */
[----:B------:R-:W-:Y:S01]  /*72f0*/  R2UR UR4, R33 ;  /* 0x00000000210472ca */ /* 0x000fe200000e0000 */
[----:B------:R-:W-:Y:S01]  /*7300*/  BSSY.RECONVERGENT B0, `(.L_x_123) ;  /* 0x000005b000007945 */ /* 0x000fe20003800200 */
[----:B------:R-:W-:Y:S02]  /*7310*/  ISETP.NE.AND P6, PT, R77, RZ, PT ;  /* 0x000000ff4d00720c */ /* 0x000fe40003fc5270 */
[----:B------:R-:W-:Y:S02]  /*7320*/  ISETP.NE.AND P0, PT, R72, RZ, PT ;  /* 0x000000ff4800720c */ /* 0x000fe40003f05270 */
[----:B------:R-:W-:Y:S02]  /*7330*/  MOV R3, UR51 ;  /* 0x0000003300037c02 */ /* 0x000fe40008000f00 */
[----:B------:R-:W-:Y:S05]  /*7340*/  MOV R0, UR37 ;  /* 0x0000002500007c02 */ /* 0x000fea0008000f00 */
[----:B------:R-:W1:Y:S02]  /*7350*/  LDTM.x16 R4, tmem[UR4+0x10] ;  /* 0x00001004000479ee */ /* 0x000e640008240000 */
[----:B------:R-:W-:Y:S02]  /*7360*/  @P6 LEA R3, R3, UR48, 0x3 ;  /* 0x0000003003036c11 */ /* 0x000fe4000f8e18ff */
[----:B------:R-:W-:Y:S02]  /*7370*/  @P6 SHF.L.U32 R20, R68, 0x1f, RZ ;  /* 0x0000001f44146819 */ /* 0x000fe400000006ff */
[----:B------:R-:W-:Y:S04]  /*7380*/  @P6 IADD3 R3, PT, PT, R3, 0xf0, RZ ;  /* 0x000000f003036810 */ /* 0x000fe80007ffe0ff */
[----:B------:R-:W-:Y:S02]  /*7390*/  @P6 PRMT R0, R0, 0x654, R3 ;  /* 0x0000065400006816 */ /* 0x000fe40000000003 */
[----:B------:R-:W-:Y:S01]  /*73a0*/  LEA R3, R80, UR48, 0x3 ;  /* 0x0000003050037c11 */ /* 0x000fe2000f8e18ff */
[C---:B-1----:R-:W-:Y:S02]  /*73b0*/  IMAD R4, R32.reuse, R4, RZ ;  /* 0x0000000420047224 */ /* 0x042fe400078e02ff */
[----:B------:R-:W-:Y:S02]  /*73c0*/  IMAD R5, R32, R5, RZ ;  /* 0x0000000520057224 */ /* 0x000fe400078e02ff */
[-C--:B------:R-:W-:Y:S02]  /*73d0*/  IMAD R4, R35, R34.reuse, R4 ;  /* 0x0000002223047224 */ /* 0x080fe400078e0204 */
        /* <DEDUP_REMOVED lines=50> */
[----:B--2---:R-:W2:Y:S02]  /*7700*/  FENCE.VIEW.ASYNC.S ;  /* 0x00000000000073c6 */ /* 0x004ea40000000000 */
[----:B--2---:R-:W-:Y:S06]  /*7710*/  BAR.SYNC.DEFER_BLOCKING 0x1, 0x80 ;  /* 0x0042000000007b1d */ /* 0x004fec0000010000 */
[----:B------:R-:W-:Y:S05]  /*7720*/  @P0 BRA `(.L_x_124) ;  /* 0x0000000000600947 */ /* 0x000fea0003800000 */
[----:B------:R-:W-:Y:S02]  /*7730*/  UIADD3 UR20, UP0, UPT, UR52, 0x880, URZ ;  /* 0x0000088034147890 */ /* 0x000fe4000ff1e0ff */
[----:B------:R-:W-:Y:S02]  /*7740*/  UIADD3 UR14, UPT, UPT, UR42, 0x10, URZ ;  /* 0x000000102a0e7890 */ /* 0x000fe4000fffe0ff */
[----:B------:R-:W-:Y:S02]  /*7750*/  UIADD3 UR12, UPT, UPT, UR48, 0x2200, URZ ;  /* 0x00002200300c7890 */ /* 0x000fe4000fffe0ff */
[----:B------:R-:W-:Y:S01]  /*7760*/  UIADD3.X UR21, UPT, UPT, URZ, UR53, URZ, UP0, !UPT ;  /* 0x00000035ff157290 */ /* 0x000fe200087fe4ff */
[----:B------:R-:W-:Y:S01]  /*7770*/  UMOV UR13, UR41 ;  /* 0x00000029000d7c82 */ /* 0x000fe20008000000 */
[----:B------:R-:W-:Y:S01]  /*7780*/  UMOV UR15, UR36 ;  /* 0x00000024000f7c82 */ /* 0x000fe20008000000 */
[----:B------:R-:W-:Y:S02]  /*7790*/  UIADD3 UR17, UPT, UPT, UR41, 0x20, URZ ;  /* 0x0000002029117890 */ /* 0x000fe4000fffe0ff */
[----:B------:R-:W-:Y:S01]  /*77a0*/  UIADD3 UR16, UPT, UPT, UR48, 0x2a00, URZ ;  /* 0x00002a0030107890 */ /* 0x000fe2000fffe0ff */
[----:B------:R-:W-:Y:S03]  /*77b0*/  UMOV UR19, UR36 ;  /* 0x0000002400137c82 */ /* 0x000fe60008000000 */
[----:B------:R2:W-:Y:S01]  /*77c0*/  UTMASTG.3D [UR12], [UR20] ;  /* 0x0000000c140073b5 */ /* 0x0005e20008010000 */
[----:B------:R-:W-:Y:S01]  /*77d0*/  UMOV UR18, UR14 ;  /* 0x0000000e00127c82 */ /* 0x000fe20008000000 */
[----:B------:R-:W-:Y:S02]  /*77e0*/  UIADD3 UR9, UPT, UPT, UR41, 0x40, URZ ;  /* 0x0000004029097890 */ /* 0x000fe4000fffe0ff */
[----:B------:R-:W-:Y:S01]  /*77f0*/  UIADD3 UR8, UPT, UPT, UR48, 0x3200, URZ ;  /* 0x0000320030087890 */ /* 0x000fe2000fffe0ff */
[----:B------:R-:W-:Y:S01]  /*7800*/  UMOV UR11, UR36 ;  /* 0x00000024000b7c82 */ /* 0x000fe20008000000 */
[----:B------:R-:W-:Y:S01]  /*7810*/  UMOV UR10, UR14 ;  /* 0x0000000e000a7c82 */ /* 0x000fe20008000000 */
[----:B------:R2:W-:Y:S01]  /*7820*/  UTMASTG.3D [UR16], [UR20] ;  /* 0x00000010140073b5 */ /* 0x0005e20008010000 */
[----:B------:R-:W-:Y:S02]  /*7830*/  UIADD3 UR5, UPT, UPT, UR41, 0x60, URZ ;  /* 0x0000006029057890 */ /* 0x000fe4000fffe0ff */
[----:B------:R-:W-:Y:S01]  /*7840*/  UIADD3 UR4, UPT, UPT, UR48, 0x3a00, URZ ;  /* 0x00003a0030047890 */ /* 0x000fe2000fffe0ff */
[----:B------:R-:W-:Y:S01]  /*7850*/  UMOV UR7, UR36 ;  /* 0x0000002400077c82 */ /* 0x000fe20008000000 */
[----:B------:R-:W-:Y:S01]  /*7860*/  UMOV UR6, UR14 ;  /* 0x0000000e00067c82 */ /* 0x000fe20008000000 */
[----:B------:R2:W-:Y:S06]  /*7870*/  UTMASTG.3D [UR8], [UR20] ;  /* 0x00000008140073b5 */ /* 0x0005ec0008010000 */
[----:B------:R2:W-:Y:S01]  /*7880*/  UTMASTG.3D [UR4], [UR20] ;  /* 0x00000004140073b5 */ /* 0x0005e20008010000 */
[----:B------:R0:W-:Y:S01]  /*7890*/  UTMACMDFLUSH ;  /* 0x00000000000079b7 */ /* 0x0001e20000000000 */
[----:B--2---:R-:W-:Y:S04]  /*78a0*/  DEPBAR.LE SB0, 0x1 ;  /* 0x000080400000791a */ /* 0x004fe80000000000 */
.L_x_124:
[----:B------:R-:W-:Y:S05]  /*78b0*/  BSYNC.RECONVERGENT B0 ;  /* 0x0000000000007941 */ /* 0x000fea0003800200 */
.L_x_123:
[----:B------:R-:W-:Y:S01]  /*78c0*/  BAR.SYNC.DEFER_BLOCKING 0x1, 0x80 ;  /* 0x0042000000007b1d */ /* 0x000fe20000010000 */
[----:B------:R-:W-:Y:S04]  /*78d0*/  UIADD3 UR40, UPT, UPT, UR51, 0x1, URZ ;  /* 0x0000000133287890 */ /* 0x000fe8000fffe0ff */
[----:B------:R-:W-:Y:S04]  /*78e0*/  UISETP.NE.AND UP0, UPT, UR40, 0x4, UPT ;  /* 0x000000042800788c */ /* 0x000fe8000bf05270 */
[----:B------:R-:W-:Y:S01]  /*78f0*/  USEL UR40, UR40, URZ, UP0 ;  /* 0x000000ff28287287 */ /* 0x000fe20008000000 */
[----:B------:R2:W-:Y:S01]  /*7900*/  @P6 SYNCS.ARRIVE.TRANS64.RED.A1T0 RZ, [R0+URZ], RZ ;  /* 0x000000ff00ff69a7 */ /* 0x0005e200081004ff */
[----:B------:R-:W-:Y:S01]  /*7910*/  BSSY B1, `(.L_x_125) ;  /* 0x0000024000017945 */ /* 0x000fe20003800000 */
[----:B------:R-:W4:Y:S02]  /*7920*/  @P6 SYNCS.PHASECHK.TRANS64.TRYWAIT P0, [R3+URZ+0xd0], R20 ;  /* 0x0000d014030065a7 */ /* 0x000f2400080011ff */
[----:B----4-:R-:W-:Y:S01]  /*7930*/  @P6 SEL R81, RZ, 0x1, !P0 ;  /* 0x00000001ff516807 */ /* 0x010fe20004000000 */
[----:B--2---:R-:W-:Y:S06]  /*7940*/  @!P6 BRA `(.L_x_126) ;  /* 0x000000000080e947 */ /* 0x004fec0003800000 */
[----:B------:R-:W-:Y:S01]  /*7950*/  ISETP.NE.AND P0, PT, R81, RZ, PT ;  /* 0x000000ff5100720c */ /* 0x000fe20003f05270 */
[----:B------:R-:W-:Y:S01]  /*7960*/  BSSY B0, `(.L_x_127) ;  /* 0x0000009000007945 */ /* 0x000fe20003800000 */
[----:B------:R-:W-:Y:S11]  /*7970*/  ISETP.NE.AND P1, PT, R82, RZ, PT ;  /* 0x000000ff5200720c */ /* 0x000ff60003f25270 */
[----:B------:R-:W-:Y:S02]  /*7980*/  @!UPT UIADD3 URZ, UPT, UPT, URZ, URZ, URZ ;  /* 0x000000fffffff290 */ /* 0x000fe4000fffe0ff */
[C---:B-1----:R-:W-:Y:S02]  /*7990*/  @P1 IMAD R4, R80.reuse, 0x2000, R71 ;  /* 0x0000200050041824 */ /* 0x042fe400078e0247 */
[----:B------:R-:W-:Y:S01]  /*79a0*/  @P1 IMAD R0, R80, 0x2000, R78 ;  /* 0x0000200050001824 */ /* 0x000fe200078e024e */
[----:B------:R-:W-:Y:S06]  /*79b0*/  @P0 BRA `(.L_x_128) ;  /* 0x00000000000c0947 */ /* 0x000fec0003800000 */
[----:B------:R-:W-:Y:S04]  /*79c0*/  SHF.L.U32 R6, R68, 0x1f, RZ ;  /* 0x0000001f44067819 */ /* 0x000fe800000006ff */
[----:B------:R-:W1:Y:S02]  /*79d0*/  SYNCS.PHASECHK.TRANS64.TRYWAIT P0, [R3+URZ+0xd0], R6 ;  /* 0x0000d006030075a7 */ /* 0x000e6400080011ff */
[----:B-1----:R-:W-:Y:S05]  /*79e0*/  @!P0 BRA `(.L_x_129) ;  /* 0x0000002400048947 */ /* 0x002fea0003800000 */
.L_x_128:
[----:B------:R-:W-:Y:S05]  /*79f0*/  BSYNC B0 ;  /* 0x0000000000007941 */ /* 0x000fea0003800000 */
.L_x_127:
[----:B------:R-:W-:Y:S11]  /*7a00*/  ISETP.NE.AND P0, PT, R82, RZ, PT ;  /* 0x000000ff5200720c */ /* 0x000ff60003f05270 */
[----:B------:R-:W-:Y:S02]  /*7a10*/  @!UPT UIADD3 URZ, UPT, UPT, URZ, URZ, URZ ;  /* 0x000000fffffff290 */ /* 0x000fe4000fffe0ff */
[----:B------:R2:W4:Y:S01]  /*7a20*/  @P0 LDS R35, [R4] ;  /* 0x0000000004230984 */ /* 0x0005220000000800 */
[C---:B-1----:R-:W-:Y:S01]  /*7a30*/  @P0 IMAD R3, R80.reuse, 0x2000, R69 ;  /* 0x0000200050030824 */ /* 0x042fe200078e0245 */
[C---:B------:R-:W-:Y:S01]  /*7a40*/  @P0 LEA R5, R80.reuse, R74, 0xd ;  /* 0x0000004a50050211 */ /* 0x040fe200078e68ff */
[----:B------:R-:W-:Y:S01]  /*7a50*/  VIADD R80, R80, 0x1 ;  /* 0x0000000150507836 */ /* 0x000fe20000000000 */
        /* <DEDUP_REMOVED lines=14> */
[----:B----4-:R2:W1:Y:S02]  /*7b40*/  @P0 LDS R50, [R5+0x600] ;  /* 0x0006000005320984 */ /* 0x0104640000000800 */
.L_x_126:
[----:B------:R-:W-:Y:S05]  /*7b50*/  BSYNC B1 ;  /* 0x0000000000017941 */ /* 0x000fea0003800000 */
.L_x_125:
[----:B--2---:R-:W-:Y:S05]  /*7b60*/  VIADD R0, R33, 0x20 ;  /* 0x0000002021007836 */ /* 0x004fea0000000000 */
[----:B------:R-:W-:Y:S04]  /*7b70*/  SHF.R.U32.HI R0, RZ, 0x15, R0 ;  /* 0x00000015ff007819 */ /* 0x000fe80000011600 */
[----:B------:R-:W-:Y:S11]  /*7b80*/  LOP3.LUT P0, RZ, R0, 0x3, R63, 0x48, !PT ;  /* 0x0000000300ff7812 */ /* 0x000ff6000780483f */
[----:B------:R-:W-:Y:S02]  /*7b90*/  @!UPT UIADD3 URZ, UPT, UPT, URZ, URZ, URZ ;  /* 0x000000fffffff290 */ /* 0x000fe4000fffe0ff */
[----:B------:R-:W-:Y:S05]  /*7ba0*/  @!P0 BRA `(.L_x_130) ;  /* 0x0000000000408947 */ /* 0x000fea0003800000 */
[----:B------:R-:W2:Y:S01]  /*7bb0*/  LDCU.64 UR8, c[0x4][0x70] ;  /* 0x01000e00ff0877ac */ /* 0x000ea20008000a00 */
[----:B-1----:R-:W-:Y:S01]  /*7bc0*/  MOV R15, 0x0 ;  /* 0x00000000000f7802 */ /* 0x002fe20000000f00 */
[----:B------:R-:W-:Y:S02]  /*7bd0*/  HFMA2 R12, -RZ, RZ, 0, 5.9604644775390625e-08 ;  /* 0x00000001ff0c7431 */ /* 0x000fe400000001ff */
[----:B------:R-:W-:Y:S02]  /*7be0*/  IMAD.MOV.U32 R8, RZ, RZ, 0x192 ;  /* 0x00000192ff087424 */ /* 0x000fe400078e00ff */
[----:B------:R-:W-:Y:S01]  /*7bf0*/  IMAD.MOV.U32 R13, RZ, RZ, RZ ;  /* 0x000000ffff0d7224 */ /* 0x000fe200078e00ff */
[----:B------:R-:W1:Y:S01]  /*7c00*/  LDCU.64 UR6, c[0x4][0x78] ;  /* 0x01000f00ff0677ac */ /* 0x000e620008000a00 */
[----:B------:R-:W4:Y:S01]  /*7c10*/  LDC.64 R14, c[0x4][R15] ;  /* 0x010000000f0e7b82 */ /* 0x000f220000000a00 */
[----:B------:R-:W5:Y:S01]  /*7c20*/  LDCU.64 UR4, c[0x4][0x10] ;  /* 0x01000200ff0477ac */ /* 0x000f620008000a00 */
[----:B--2---:R-:W-:Y:S01]  /*7c30*/  MOV R5, UR9 ;  /* 0x0000000900057c02 */ /* 0x004fe20008000f00 */
[----:B------:R-:W-:Y:S01]  /*7c40*/  IMAD.U32 R4, RZ, RZ, UR8 ;  /* 0x00000008ff047e24 */ /* 0x000fe2000f8e00ff */
[----:B-1----:R-:W-:Y:S01]  /*7c50*/  MOV R7, UR7 ;  /* 0x0000000700077c02 */ /* 0x002fe20008000f00 */
[----:B------:R-:W-:Y:S01]  /*7c60*/  IMAD.U32 R6, RZ, RZ, UR6 ;  /* 0x00000006ff067e24 */ /* 0x000fe2000f8e00ff */
[----:B-----5:R-:W-:Y:S01]  /*7c70*/  MOV R11, UR5 ;  /* 0x00000005000b7c02 */ /* 0x020fe20008000f00 */
[----:B------:R-:W-:Y:S02]  /*7c80*/  IMAD.U32 R10, RZ, RZ, UR4 ;  /* 0x00000004ff0a7e24 */ /* 0x000fe4000f8e00ff */
[----:B------:R-:W-:Y:S07]  /*7c90*/  LEPC R20, `(.L_x_130) ;  /* 0x000000001014794e */ /* 0x000fee0000000000 */
[----:B---34-:R-:W-:Y:S05]  /*7ca0*/  CALL.ABS.NOINC R14 ;  /* 0x000000000e007343 */ /* 0x018fea0003c00000 */
.L_x_130:
[----:B------:R-:W-:Y:S05]  /*7cb0*/  WARPSYNC.ALL ;  /* 0x0000000000007948 */ /* 0x000fea0003800000 */
[----:B------:R-:W-:Y:S01]  /*7cc0*/  R2UR UR4, R33 ;  /* 0x00000000210472ca */ /* 0x000fe200000e0000 */
[----:B------:R-:W-:Y:S01]  /*7cd0*/  BSSY.RECONVERGENT B0, `(.L_x_131) ;  /* 0x000005b000007945 */ /* 0x000fe20003800200 */
[----:B------:R-:W-:Y:S02]  /*7ce0*/  ISETP.NE.AND P6, PT, R77, RZ, PT ;  /* 0x000000ff4d00720c */ /* 0x000fe40003fc5270 */
[----:B------:R-:W-:Y:S02]  /*7cf0*/  ISETP.NE.AND P0, PT, R72, RZ, PT ;  /* 0x000000ff4800720c */ /* 0x000fe40003f05270 */
[----:B------:R-:W-:Y:S02]  /*7d00*/  MOV R3, UR40 ;  /* 0x0000002800037c02 */ /* 0x000fe40008000f00 */
[----:B------:R-:W-:Y:S02]  /*7d10*/  MOV R0, UR37 ;  /* 0x0000002500007c02 */ /* 0x000fe40008000f00 */
[----:B------:R-:W-:Y:S03]  /*7d20*/  LEA R20, R80, UR48, 0x3 ;  /* 0x0000003050147c11 */ /* 0x000fe6000f8e18ff */
[----:B-1----:R-:W1:Y:S02]  /*7d30*/  LDTM.x16 R4, tmem[UR4+0x20] ;  /* 0x00002004000479ee */ /* 0x002e640008240000 */
[----:B------:R-:W-:Y:S04]  /*7d40*/  @P6 LEA R3, R3, UR48, 0x3 ;  /* 0x0000003003036c11 */ /* 0x000fe8000f8e18ff */
[----:B------:R-:W-:Y:S04]  /*7d50*/  @P6 IADD3 R3, PT, PT, R3, 0xf0, RZ ;  /* 0x000000f003036810 */ /* 0x000fe80007ffe0ff */
[----:B------:R-:W-:Y:S02]  /*7d60*/  @P6 PRMT R0, R0, 0x654, R3 ;  /* 0x0000065400006816 */ /* 0x000fe40000000003 */
[----:B------:R-:W-:Y:S01]  /*7d70*/  @P6 SHF.L.U32 R3, R68, 0x1f, RZ ;  /* 0x0000001f44036819 */ /* 0x000fe200000006ff */
        /* <DEDUP_REMOVED lines=80> */
.L_x_132:
[----:B------:R-:W-:Y:S05]  /*8280*/  BSYNC.RECONVERGENT B0 ;  /* 0x0000000000007941 */ /* 0x000fea0003800200 */
.L_x_131:
        /* <DEDUP_REMOVED lines=19> */
.L_x_136:
[----:B------:R-:W-:Y:S05]  /*83c0*/  BSYNC B0 ;  /* 0x0000000000007941 */ /* 0x000fea0003800000 */
.L_x_135:
[----:B------:R-:W-:Y:S11]  /*83d0*/  ISETP.NE.AND P0, PT, R82, RZ, PT ;  /* 0x000000ff5200720c */ /* 0x000ff60003f05270 */
[----:B------:R-:W-:Y:S02]  /*83e0*/  @!UPT UIADD3 URZ, UPT, UPT, URZ, URZ, URZ ;  /* 0x000000fffffff290 */ /* 0x000fe4000fffe0ff */
[----:B------:R2:W4:Y:S01]  /*83f0*/  @P0 LDS R35, [R4] ;  /* 0x0000000004230984 */ /* 0x0005220000000800 */
[C---:B-1----:R-:W-:Y:S01]  /*8400*/  @P0 IMAD R3, R80.reuse, 0x2000, R69 ;  /* 0x0000200050030824 */ /* 0x042fe200078e0245 */
[----:B------:R-:W-:Y:S02]  /*8410*/  @P0 LEA R80, R80, R74, 0xd ;  /* 0x0000004a50500211 */ /* 0x000fe400078e68ff */
        /* <DEDUP_REMOVED lines=15> */
.L_x_134:
[----:B------:R-:W-:Y:S05]  /*8510*/  BSYNC B1 ;  /* 0x0000000000017941 */ /* 0x000fea0003800000 */
.L_x_133:
        /* <DEDUP_REMOVED lines=21> */
.L_x_138:
[----:B------:R-:W-:Y:S01]  /*8670*/  ISETP.NE.AND P0, PT, R72, RZ, PT ;  /* 0x000000ff4800720c */ /* 0x000fe20003f05270 */
[----:B------:R-:W-:Y:S05]  /*8680*/  WARPSYNC.ALL ;  /* 0x0000000000007948 */ /* 0x000fea0003800000 */
[----:B------:R-:W-:Y:S01]  /*8690*/  R2UR UR4, R33 ;  /* 0x00000000210472ca */ /* 0x000fe200000e0000 */
[----:B------:R-:W-:Y:S01]  /*86a0*/  BSSY.RECONVERGENT B0, `(.L_x_139) ;  /* 0x0000056000007945 */ /* 0x000fe20003800200 */
[----:B------:R-:W-:Y:S04]  /*86b0*/  IADD3 R0, PT, PT, R79, 0x150, RZ ;  /* 0x000001504f007810 */ /* 0x000fe80007ffe0ff */
[----:B------:R-:W-:Y:S07]  /*86c0*/  LOP3.LUT R0, R0, 0xfefffff8, RZ, 0xc0, !PT ;  /* 0xfefffff800007812 */ /* 0x000fee00078ec0ff */
[----:B-1----:R-:W1:Y:S01]  /*86d0*/  LDTM.x16 R4, tmem[UR4+0x30] ;  /* 0x00003004000479ee */ /* 0x002e620008240000 */
[----:B------:R-:W-:Y:S01]  /*86e0*/  NOP ;  /* 0x0000000000007918 */ /* 0x000fe20000000000 */
[----:B-1----:R1:W-:Y:S01]  /*86f0*/  SYNCS.ARRIVE.TRANS64.RED.A1T0 RZ, [R0+URZ], RZ ;  /* 0x000000ff00ff79a7 */ /* 0x0023e200081004ff */
[C---:B------:R-:W-:Y:S02]  /*8700*/  IMAD R4, R32.reuse, R4, RZ ;  /* 0x0000000420047224 */ /* 0x040fe400078e02ff */
        /* <DEDUP_REMOVED lines=79> */
.L_x_140:
[----:B------:R-:W-:Y:S05]  /*8c00*/  BSYNC.RECONVERGENT B0 ;  /* 0x0000000000007941 */ /* 0x000fea0003800200 */
.L_x_139:
[----:B------:R-:W-:Y:S01]  /*8c10*/  BAR.SYNC.DEFER_BLOCKING 0x1, 0x80 ;  /* 0x0042000000007b1d */ /* 0x000fe20000010000 */
[----:B------:R-:W-:Y:S01]  /*8c20*/  UISETP.NE.AND UP0, UPT, UR49, -0x4, UPT ;  /* 0xfffffffc3100788c */ /* 0x000fe2000bf05270 */
[----:B-1----:R-:W-:Y:S08]  /*8c30*/  IADD3 R0, PT, PT, R30, 0x1, RZ ;  /* 0x000000011e007810 */ /* 0x002ff00007ffe0ff */
[----:B------:R-:W-:Y:S05]  /*8c40*/  BRA.U !UP0, `(.L_x_141) ;  /* 0x0000000108287547 */ /* 0x000fea000b800000 */
[----:B------:R-:W-:Y:S01]  /*8c50*/  ISETP.NE.AND P0, PT, R77, RZ, PT ;  /* 0x000000ff4d00720c */ /* 0x000fe20003f05270 */
[----:B------:R-:W-:Y:S01]  /*8c60*/  IMAD.U32 R4, RZ, RZ, UR51 ;  /* 0x00000033ff047e24 */ /* 0x000fe2000f8e00ff */
[----:B------:R-:W-:Y:S01]  /*8c70*/  UIADD3 UR51, UPT, UPT, UR51, 0x1, URZ ;  /* 0x0000000133337890 */ /* 0x000fe2000fffe0ff */
[----:B------:R-:W-:Y:S03]  /*8c80*/  IMAD.U32 R3, RZ, RZ, UR37 ;  /* 0x00000025ff037e24 */ /* 0x000fe6000f8e00ff */
[----:B------:R-:W-:Y:S04]  /*8c90*/  UISETP.NE.AND UP0, UPT, UR51, 0x4, UPT ;  /* 0x000000043300788c */ /* 0x000fe8000bf05270 */
[----:B------:R-:W-:Y:S03]  /*8ca0*/  USEL UR51, UR51, URZ, UP0 ;  /* 0x000000ff33337287 */ /* 0x000fe60008000000 */
[----:B------:R-:W-:Y:S05]  /*8cb0*/  @P0 LEA R4, R4, UR48, 0x3 ;  /* 0x0000003004040c11 */ /* 0x000fea000f8e18ff */
[----:B------:R-:W-:Y:S05]  /*8cc0*/  @P0 VIADD R4, R4, 0xf0 ;  /* 0x000000f004040836 */ /* 0x000fea0000000000 */
[----:B------:R-:W-:Y:S04]  /*8cd0*/  @P0 PRMT R3, R3, 0x654, R4 ;  /* 0x0000065403030816 */ /* 0x000fe80000000004 */
[----:B------:R1:W-:Y:S03]  /*8ce0*/  @P0 SYNCS.ARRIVE.TRANS64.RED.A1T0 RZ, [R3+URZ], RZ ;  /* 0x000000ff03ff09a7 */ /* 0x0003e600081004ff */
.L_x_141:
[----:B------:R-:W-:Y:S01]  /*8cf0*/  ISETP.NE.AND P2, PT, R73, RZ, PT ;  /* 0x000000ff4900720c */ /* 0x000fe20003f45270 */
[----:B------:R-:W-:Y:S01]  /*8d00*/  UIADD3 UR49, UPT, UPT, UR49, 0x4, URZ ;  /* 0x0000000431317890 */ /* 0x000fe2000fffe0ff */
[----:B------:R-:W-:Y:S01]  /*8d10*/  ISETP.NE.AND P0, PT, R76, 0x2, PT ;  /* 0x000000024c00780c */ /* 0x000fe20003f05270 */
[----:B------:R-:W-:Y:S01]  /*8d20*/  IMAD.IADD R20, R27, 0x1, R51 ;  /* 0x000000011b147824 */ /* 0x000fe200078e0233 */
[----:B------:R-:W-:Y:S01]  /*8d30*/  ISETP.NE.AND P1, PT, R0, 0x2, PT ;  /* 0x000000020000780c */ /* 0x000fe20003f25270 */
[----:B------:R-:W-:Y:S01]  /*8d40*/  IMAD.IADD R21, R29, 0x1, R58 ;  /* 0x000000011d157824 */ /* 0x000fe200078e023a */
[----:B-1----:R-:W-:Y:S02]  /*8d50*/  SEL R3, RZ, 0x1, P0 ;  /* 0x00000001ff037807 */ /* 0x002fe40000000000 */
[----:B------:R-:W-:Y:S02]  /*8d60*/  SEL R4, RZ, 0x1, P1 ;  /* 0x00000001ff047807 */ /* 0x000fe40000800000 */
[----:B------:R-:W-:Y:S02]  /*8d70*/  LOP3.LUT R66, R66, R3, RZ, 0x3c, !PT ;  /* 0x0000000342427212 */ /* 0x000fe400078e3cff */
[----:B------:R-:W-:Y:S02]  /*8d80*/  LOP3.LUT R67, R67, R4, RZ, 0x3c, !PT ;  /* 0x0000000443437212 */ /* 0x000fe400078e3cff */
[----:B------:R-:W-:Y:S02]  /*8d90*/  @P2 R2UR UR36, R65 ;  /* 0x00000000412422ca */ /* 0x000fe400000e0000 */
[----:B------:R-:W-:Y:S02]  /*8da0*/  SEL R76, R76, RZ, P0 ;  /* 0x000000ff4c4c7207 */ /* 0x000fe40000000000 */
[----:B------:R-:W-:Y:S01]  /*8db0*/  SEL R30, R0, RZ, P1 ;  /* 0x000000ff001e7207 */ /* 0x000fe20000800000 */
[----:B------:R-:W-:Y:S10]  /*8dc0*/  @P2 BRA `(.L_x_142) ;  /* 0xffffffc800d82947 */ /* 0x000ff4000383ffff */
[----:B------:R-:W-:-:S09]  /*8dd0*/  UISETP.NE.AND UP0, UPT, UR50, URZ, UPT ;  /* 0x000000ff3200728c */ /* 0x000fd2000bf05270 */
[----:B------:R-:W-:Y:S05]  /*8de0*/  BRA.U !UP0, `(.L_x_143) ;  /* 0x0000000108487547 */ /* 0x000fea000b800000 */
[----:B------:R-:W1:Y:S02]  /*8df0*/  LDCU.64 UR4, c[0x0][0xa90] ;  /* 0x00015200ff0477ac */ /* 0x000e640008000a00 */
[----:B-1----:R-:W-:-:S04]  /*8e00*/  UISETP.NE.U32.AND UP0, UPT, UR4, URZ, UPT ;  /* 0x000000ff0400728c */ /* 0x002fc8000bf05070 */
[----:B------:R-:W-:-:S09]  /*8e10*/  UISETP.NE.AND.EX UP0, UPT, UR5, URZ, UPT, UP0 ;  /* 0x000000ff0500728c */ /* 0x000fd2000bf05300 */
[----:B------:R-:W-:Y:S05]  /*8e20*/  BRA.U UP0, `(.L_x_144) ;  /* 0x00000001000c7547 */ /* 0x000fea000b800000 */
[----:B------:R-:W-:-:S13]  /*8e30*/  ISETP.NE.AND P0, PT, R34, RZ, PT ;  /* 0x000000ff2200720c */ /* 0x000fda0003f05270 */
[----:B------:R-:W-:Y:S05]  /*8e40*/  @!P0 EXIT ;  /* 0x000000000000894d */ /* 0x000fea0003800000 */
[----:B------:R-:W-:Y:S05]  /*8e50*/  BRA `(.L_x_143) ;  /* 0x00000000002c7947 */ /* 0x000fea0003800000 */
.L_x_144:
[----:B------:R-:W-:Y:S01]  /*8e60*/  ISETP.NE.AND P0, PT, R75, RZ, PT ;  /* 0x000000ff4b00720c */ /* 0x000fe20003f05270 */
[----:B------:R-:W-:-:S12]  /*8e70*/  BSSY.RECONVERGENT B0, `(.L_x_143) ;  /* 0x0000009000007945 */ /* 0x000fd80003800200 */
[----:B------:R-:W-:Y:S05]  /*8e80*/  @P0 BRA `(.L_x_145) ;  /* 0x0000000000140947 */ /* 0x000fea0003800000 */
[----:B------:R-:W1:Y:S02]  /*8e90*/  LDCU.64 UR4, c[0x0][0xa88] ;  /* 0x00015100ff0477ac */ /* 0x000e640008000a00 */
[----:B-1----:R-:W-:-:S04]  /*8ea0*/  ISETP.NE.U32.AND P0, PT, RZ, UR4, PT ;  /* 0x00000004ff007c0c */ /* 0x002fc8000bf05070 */
[----:B------:R-:W-:-:S13]  /*8eb0*/  ISETP.NE.AND.EX P0, PT, RZ, UR5, PT, P0 ;  /* 0x00000005ff007c0c */ /* 0x000fda000bf05300 */
[----:B------:R-:W-:Y:S05]  /*8ec0*/  @!P0 EXIT ;  /* 0x000000000000894d */ /* 0x000fea0003800000 */
[----:B------:R-:W-:Y:S05]  /*8ed0*/  BRA `(.L_x_146) ;  /* 0x0000000000087947 */ /* 0x000fea0003800000 */
.L_x_145:
[----:B------:R-:W-:-:S13]  /*8ee0*/  ISETP.NE.AND P0, PT, R34, RZ, PT ;  /* 0x000000ff2200720c */ /* 0x000fda0003f05270 */
[----:B------:R-:W-:Y:S05]  /*8ef0*/  @!P0 EXIT ;  /* 0x000000000000894d */ /* 0x000fea0003800000 */
.L_x_146:
[----:B------:R-:W-:Y:S05]  /*8f00*/  BSYNC.RECONVERGENT B0 ;  /* 0x0000000000007941 */ /* 0x000fea0003800200 */
.L_x_143:
[----:B------:R-:W-:Y:S01]  /*8f10*/  ULEA UR4, UR51, UR48, 0x3 ;  /* 0x0000003033047291 */ /* 0x000fe2000f8e18ff */
[----:B------:R-:W-:-:S04]  /*8f20*/  DEPBAR.LE SB0, 0x0 ;  /* 0x000080000000791a */ /* 0x000fc80000000000 */
[----:B------:R-:W-:-:S04]  /*8f30*/  UIADD3 UR4, UPT, UPT, UR4, 0xf0, URZ ;  /* 0x000000f004047890 */ /* 0x000fc8000fffe0ff */
[----:B------:R-:W-:-:S09]  /*8f40*/  UPRMT UR4, UR37, 0x654, UR4 ;  /* 0x0000065425047896 */ /* 0x000fd20008000004 */
[----:B------:R-:W-:Y:S01]  /*8f50*/  SYNCS.ARRIVE.TRANS64.RED.A1T0 RZ, [UR4], RZ ;  /* 0x000000ffffff79a7 */ /* 0x000fe20008100404 */
[----:B------:R-:W-:Y:S05]  /*8f60*/  EXIT ;  /* 0x000000000000794d */ /* 0x000fea0003800000 */
.L_x_25:
[----:B--2---:R2:W1:Y:S02]  /*8f70*/  SYNCS.PHASECHK.TRANS64.TRYWAIT P0, [R5+URZ+0x170], R4 ;  /* 0x00017004050075a7 */ /* 0x00446400080011ff */
[----:B-1----:R-:W-:Y:S05]  /*8f80*/  @!P0 NANOSLEEP.SYNCS 0x989680 ;  /* 0x009896800000895d */ /* 0x002fea0003900000 */
[----:B------:R-:W1:Y:S02]  /*8f90*/  @!P0 SYNCS.PHASECHK.TRANS64 P0, [R5+URZ+0x170], R4 ;  /* 0x00017004050085a7 */ /* 0x000e6400080010ff */
[----:B-1----:R-:W-:Y:S05]  /*8fa0*/  @!P0 BRA `(.L_x_25) ;  /* 0xfffffffc00f08947 */ /* 0x002fea000383ffff */
[----:B------:R-:W-:Y:S05]  /*8fb0*/  BRA `(.L_x_147) ;  /* 0xffffff8800347947 */ /* 0x000fea000383ffff */
.L_x_28:
[----:B------:R-:W-:-:S07]  /*8fc0*/  MOV R4, UR9 ;  /* 0x0000000900047c02 */ /* 0x000fce0008000f00 */
.L_x_148:
[----:B-1----:R1:W2:Y:S02]  /*8fd0*/  SYNCS.PHASECHK.TRANS64.TRYWAIT P0, [R4+URZ+0x68], R7 ;  /* 0x00006807040075a7 */ /* 0x0022a400080011ff */
[----:B--2---:R-:W-:Y:S05]  /*8fe0*/  @!P0 NANOSLEEP.SYNCS 0x989680 ;  /* 0x009896800000895d */ /* 0x004fea0003900000 */
[----:B------:R-:W2:Y:S02]  /*8ff0*/  @!P0 SYNCS.PHASECHK.TRANS64 P0, [R4+URZ+0x68], R7 ;  /* 0x00006807040085a7 */ /* 0x000ea400080010ff */
[----:B--2---:R-:W-:Y:S05]  /*9000*/  @!P0 BRA `(.L_x_148) ;  /* 0xfffffffc00f08947 */ /* 0x004fea000383ffff */
[----:B------:R-:W-:Y:S05]  /*9010*/  BRA `(.L_x_27) ;  /* 0xffffff8800a87947 */ /* 0x000fea000383ffff */
.L_x_30:
[----:B-1----:R1:W2:Y:S02]  /*9020*/  SYNCS.PHASECHK.TRANS64.TRYWAIT P0, [R8+URZ+0x120], R5 ;  /* 0x00012005080075a7 */ /* 0x0022a400080011ff */
[----:B--2---:R-:W-:Y:S05]  /*9030*/  @!P0 NANOSLEEP.SYNCS 0x989680 ;  /* 0x009896800000895d */ /* 0x004fea0003900000 */
[----:B------:R-:W2:Y:S02]  /*9040*/  @!P0 SYNCS.PHASECHK.TRANS64 P0, [R8+URZ+0x120], R5 ;  /* 0x00012005080085a7 */ /* 0x000ea400080010ff */
[----:B--2---:R-:W-:Y:S05]  /*9050*/  @!P0 BRA `(.L_x_30) ;  /* 0xfffffffc00f08947 */ /* 0x004fea000383ffff */
[----:B------:R-:W-:Y:S05]  /*9060*/  BRA `(.L_x_149) ;  /* 0xffffff8c002c7947 */ /* 0x000fea000383ffff */
.L_x_34:
[----:B----4-:R-:W-:-:S07]  /*9070*/  MOV R0, UR4 ;  /* 0x0000000400007c02 */ /* 0x010fce0008000f00 */
.L_x_150:
[----:B-1----:R1:W2:Y:S02]  /*9080*/  SYNCS.PHASECHK.TRANS64.TRYWAIT P0, [R0+URZ], R3 ;  /* 0x00000003000075a7 */ /* 0x0022a400080011ff */
[----:B--2---:R-:W-:Y:S05]  /*9090*/  @!P0 NANOSLEEP.SYNCS 0x989680 ;  /* 0x009896800000895d */ /* 0x004fea0003900000 */
[----:B------:R-:W2:Y:S02]  /*90a0*/  @!P0 SYNCS.PHASECHK.TRANS64 P0, [R0+URZ], R3 ;  /* 0x00000003000085a7 */ /* 0x000ea400080010ff */
[----:B--2---:R-:W-:Y:S05]  /*90b0*/  @!P0 BRA `(.L_x_150) ;  /* 0xfffffffc00f08947 */ /* 0x004fea000383ffff */
[----:B------:R-:W-:Y:S05]  /*90c0*/  BRA `(.L_x_151) ;  /* 0xffffff90009c7947 */ /* 0x000fea000383ffff */
.L_x_35:
[----:B----4-:R-:W-:-:S07]  /*90d0*/  MOV R0, UR4 ;  /* 0x0000000400007c02 */ /* 0x010fce0008000f00 */
.L_x_152:
[----:B-1----:R1:W2:Y:S02]  /*90e0*/  SYNCS.PHASECHK.TRANS64.TRYWAIT P0, [R0+URZ], R3 ;  /* 0x00000003000075a7 */ /* 0x0022a400080011ff */
[----:B--2---:R-:W-:Y:S05]  /*90f0*/  @!P0 NANOSLEEP.SYNCS 0x989680 ;  /* 0x009896800000895d */ /* 0x004fea0003900000 */
[----:B------:R-:W2:Y:S02]  /*9100*/  @!P0 SYNCS.PHASECHK.TRANS64 P0, [R0+URZ], R3 ;  /* 0x00000003000085a7 */ /* 0x000ea400080010ff */
[----:B--2---:R-:W-:Y:S05]  /*9110*/  @!P0 BRA `(.L_x_152) ;  /* 0xfffffffc00f08947 */ /* 0x004fea000383ffff */
[----:B------:R-:W-:Y:S05]  /*9120*/  BRA `(.L_x_153) ;  /* 0xffffff9000a87947 */ /* 0x000fea000383ffff */
.L_x_36:
[----:B----4-:R-:W-:-:S07]  /*9130*/  MOV R0, UR4 ;  /* 0x0000000400007c02 */ /* 0x010fce0008000f00 */
.L_x_154:
[----:B-1----:R1:W2:Y:S02]  /*9140*/  SYNCS.PHASECHK.TRANS64.TRYWAIT P0, [R0+URZ], R3 ;  /* 0x00000003000075a7 */ /* 0x0022a400080011ff */
[----:B--2---:R-:W-:Y:S05]  /*9150*/  @!P0 NANOSLEEP.SYNCS 0x989680 ;  /* 0x009896800000895d */ /* 0x004fea0003900000 */
[----:B------:R-:W2:Y:S02]  /*9160*/  @!P0 SYNCS.PHASECHK.TRANS64 P0, [R0+URZ], R3 ;  /* 0x00000003000085a7 */ /* 0x000ea400080010ff */
[----:B--2---:R-:W-:Y:S05]  /*9170*/  @!P0 BRA `(.L_x_154) ;  /* 0xfffffffc00f08947 */ /* 0x004fea000383ffff */
[----:B------:R-:W-:Y:S05]  /*9180*/  BRA `(.L_x_155) ;  /* 0xffffff9000b47947 */ /* 0x000fea000383ffff */
.L_x_37:
[----:B----4-:R-:W-:-:S07]  /*9190*/  MOV R0, UR4 ;  /* 0x0000000400007c02 */ /* 0x010fce0008000f00 */
.L_x_156:
[----:B-1----:R1:W2:Y:S02]  /*91a0*/  SYNCS.PHASECHK.TRANS64.TRYWAIT P0, [R0+URZ], R3 ;  /* 0x00000003000075a7 */ /* 0x0022a400080011ff */
[----:B--2---:R-:W-:Y:S05]  /*91b0*/  @!P0 NANOSLEEP.SYNCS 0x989680 ;  /* 0x009896800000895d */ /* 0x004fea0003900000 */
[----:B------:R-:W2:Y:S02]  /*91c0*/  @!P0 SYNCS.PHASECHK.TRANS64 P0, [R0+URZ], R3 ;  /* 0x00000003000085a7 */ /* 0x000ea400080010ff */
[----:B--2---:R-:W-:Y:S05]  /*91d0*/  @!P0 BRA `(.L_x_156) ;  /* 0xfffffffc00f08947 */ /* 0x004fea000383ffff */
[----:B------:R-:W-:Y:S05]  /*91e0*/  BRA `(.L_x_157) ;  /* 0xffffff9000c07947 */ /* 0x000fea000383ffff */
.L_x_38:
[----:B----4-:R-:W-:-:S07]  /*91f0*/  MOV R0, UR4 ;  /* 0x0000000400007c02 */ /* 0x010fce0008000f00 */
.L_x_158:
[----:B-1----:R1:W2:Y:S02]  /*9200*/  SYNCS.PHASECHK.TRANS64.TRYWAIT P0, [R0+URZ], R3 ;  /* 0x00000003000075a7 */ /* 0x0022a400080011ff */
[----:B--2---:R-:W-:Y:S05]  /*9210*/  @!P0 NANOSLEEP.SYNCS 0x989680 ;  /* 0x009896800000895d */ /* 0x004fea0003900000 */
[----:B------:R-:W2:Y:S02]  /*9220*/  @!P0 SYNCS.PHASECHK.TRANS64 P0, [R0+URZ], R3 ;  /* 0x00000003000085a7 */ /* 0x000ea400080010ff */
[----:B--2---:R-:W-:Y:S05]  /*9230*/  @!P0 BRA `(.L_x_158) ;  /* 0xfffffffc00f08947 */ /* 0x004fea000383ffff */
[----:B------:R-:W-:Y:S05]  /*9240*/  BRA `(.L_x_159) ;  /* 0xffffff9000cc7947 */ /* 0x000fea000383ffff */
.L_x_39:
[----:B----4-:R-:W-:-:S07]  /*9250*/  MOV R0, UR4 ;  /* 0x0000000400007c02 */ /* 0x010fce0008000f00 */
.L_x_160:
[----:B-1----:R1:W2:Y:S02]  /*9260*/  SYNCS.PHASECHK.TRANS64.TRYWAIT P0, [R0+URZ], R3 ;  /* 0x00000003000075a7 */ /* 0x0022a400080011ff */
[----:B--2---:R-:W-:Y:S05]  /*9270*/  @!P0 NANOSLEEP.SYNCS 0x989680 ;  /* 0x009896800000895d */ /* 0x004fea0003900000 */
[----:B------:R-:W2:Y:S02]  /*9280*/  @!P0 SYNCS.PHASECHK.TRANS64 P0, [R0+URZ], R3 ;  /* 0x00000003000085a7 */ /* 0x000ea400080010ff */
[----:B--2---:R-:W-:Y:S05]  /*9290*/  @!P0 BRA `(.L_x_160) ;  /* 0xfffffffc00f08947 */ /* 0x004fea000383ffff */
[----:B------:R-:W-:Y:S05]  /*92a0*/  BRA `(.L_x_161) ;  /* 0xffffff9000d87947 */ /* 0x000fea000383ffff */
.L_x_40:
[----:B----4-:R-:W-:-:S07]  /*92b0*/  MOV R0, UR4 ;  /* 0x0000000400007c02 */ /* 0x010fce0008000f00 */
.L_x_162:
[----:B-1----:R1:W2:Y:S02]  /*92c0*/  SYNCS.PHASECHK.TRANS64.TRYWAIT P0, [R0+URZ], R3 ;  /* 0x00000003000075a7 */ /* 0x0022a400080011ff */
[----:B--2---:R-:W-:Y:S05]  /*92d0*/  @!P0 NANOSLEEP.SYNCS 0x989680 ;  /* 0x009896800000895d */ /* 0x004fea0003900000 */
[----:B------:R-:W2:Y:S02]  /*92e0*/  @!P0 SYNCS.PHASECHK.TRANS64 P0, [R0+URZ], R3 ;  /* 0x00000003000085a7 */ /* 0x000ea400080010ff */
[----:B--2---:R-:W-:Y:S05]  /*92f0*/  @!P0 BRA `(.L_x_162) ;  /* 0xfffffffc00f08947 */ /* 0x004fea000383ffff */
[----:B------:R-:W-:Y:S05]  /*9300*/  BRA `(.L_x_163) ;  /* 0xffffff9000e47947 */ /* 0x000fea000383ffff */
.L_x_41:
[----:B----4-:R-:W-:-:S07]  /*9310*/  MOV R0, UR4 ;  /* 0x0000000400007c02 */ /* 0x010fce0008000f00 */
.L_x_164:
[----:B-1----:R1:W2:Y:S02]  /*9320*/  SYNCS.PHASECHK.TRANS64.TRYWAIT P0, [R0+URZ], R3 ;  /* 0x00000003000075a7 */ /* 0x0022a400080011ff */
[----:B--2---:R-:W-:Y:S05]  /*9330*/  @!P0 NANOSLEEP.SYNCS 0x989680 ;  /* 0x009896800000895d */ /* 0x004fea0003900000 */
[----:B------:R-:W2:Y:S02]  /*9340*/  @!P0 SYNCS.PHASECHK.TRANS64 P0, [R0+URZ], R3 ;  /* 0x00000003000085a7 */ /* 0x000ea400080010ff */
[----:B--2---:R-:W-:Y:S05]  /*9350*/  @!P0 BRA `(.L_x_164) ;  /* 0xfffffffc00f08947 */ /* 0x004fea000383ffff */
[----:B------:R-:W-:Y:S05]  /*9360*/  BRA `(.L_x_165) ;  /* 0xffffff9000f07947 */ /* 0x000fea000383ffff */
.L_x_42:
[----:B----4-:R-:W-:-:S07]  /*9370*/  MOV R0, UR4 ;  /* 0x0000000400007c02 */ /* 0x010fce0008000f00 */
.L_x_166:
[----:B-1----:R1:W2:Y:S02]  /*9380*/  SYNCS.PHASECHK.TRANS64.TRYWAIT P0, [R0+URZ], R3 ;  /* 0x00000003000075a7 */ /* 0x0022a400080011ff */
[----:B--2---:R-:W-:Y:S05]  /*9390*/  @!P0 NANOSLEEP.SYNCS 0x989680 ;  /* 0x009896800000895d */ /* 0x004fea0003900000 */
[----:B------:R-:W2:Y:S02]  /*93a0*/  @!P0 SYNCS.PHASECHK.TRANS64 P0, [R0+URZ], R3 ;  /* 0x00000003000085a7 */ /* 0x000ea400080010ff */
[----:B--2---:R-:W-:Y:S05]  /*93b0*/  @!P0 BRA `(.L_x_166) ;  /* 0xfffffffc00f08947 */ /* 0x004fea000383ffff */
[----:B------:R-:W-:Y:S05]  /*93c0*/  BRA `(.L_x_167) ;  /* 0xffffff9000fc7947 */ /* 0x000fea000383ffff */
.L_x_43:
[----:B----4-:R-:W-:-:S07]  /*93d0*/  MOV R0, UR4 ;  /* 0x0000000400007c02 */ /* 0x010fce0008000f00 */
.L_x_168:
[----:B-1----:R1:W2:Y:S02]  /*93e0*/  SYNCS.PHASECHK.TRANS64.TRYWAIT P0, [R0+URZ], R3 ;  /* 0x00000003000075a7 */ /* 0x0022a400080011ff */
[----:B--2---:R-:W-:Y:S05]  /*93f0*/  @!P0 NANOSLEEP.SYNCS 0x989680 ;  /* 0x009896800000895d */ /* 0x004fea0003900000 */
[----:B------:R-:W2:Y:S02]  /*9400*/  @!P0 SYNCS.PHASECHK.TRANS64 P0, [R0+URZ], R3 ;  /* 0x00000003000085a7 */ /* 0x000ea400080010ff */
[----:B--2---:R-:W-:Y:S05]  /*9410*/  @!P0 BRA `(.L_x_168) ;  /* 0xfffffffc00f08947 */ /* 0x004fea000383ffff */
[----:B------:R-:W-:Y:S05]  /*9420*/  BRA `(.L_x_169) ;  /* 0xffffff9400087947 */ /* 0x000fea000383ffff */
.L_x_44:
[----:B----4-:R-:W-:-:S07]  /*9430*/  MOV R0, UR4 ;  /* 0x0000000400007c02 */ /* 0x010fce0008000f00 */
.L_x_170:
[----:B-1----:R1:W2:Y:S02]  /*9440*/  SYNCS.PHASECHK.TRANS64.TRYWAIT P0, [R0+URZ], R3 ;  /* 0x00000003000075a7 */ /* 0x0022a400080011ff */
[----:B--2---:R-:W-:Y:S05]  /*9450*/  @!P0 NANOSLEEP.SYNCS 0x989680 ;  /* 0x009896800000895d */ /* 0x004fea0003900000 */
[----:B------:R-:W2:Y:S02]  /*9460*/  @!P0 SYNCS.PHASECHK.TRANS64 P0, [R0+URZ], R3 ;  /* 0x00000003000085a7 */ /* 0x000ea400080010ff */
[----:B--2---:R-:W-:Y:S05]  /*9470*/  @!P0 BRA `(.L_x_170) ;  /* 0xfffffffc00f08947 */ /* 0x004fea000383ffff */
[----:B------:R-:W-:Y:S05]  /*9480*/  BRA `(.L_x_171) ;  /* 0xffffff9400147947 */ /* 0x000fea000383ffff */
.L_x_45:
[----:B----4-:R-:W-:-:S07]  /*9490*/  MOV R0, UR4 ;  /* 0x0000000400007c02 */ /* 0x010fce0008000f00 */
.L_x_172:
[----:B-1----:R1:W2:Y:S02]  /*94a0*/  SYNCS.PHASECHK.TRANS64.TRYWAIT P0, [R0+URZ], R3 ;  /* 0x00000003000075a7 */ /* 0x0022a400080011ff */
[----:B--2---:R-:W-:Y:S05]  /*94b0*/  @!P0 NANOSLEEP.SYNCS 0x989680 ;  /* 0x009896800000895d */ /* 0x004fea0003900000 */
[----:B------:R-:W2:Y:S02]  /*94c0*/  @!P0 SYNCS.PHASECHK.TRANS64 P0, [R0+URZ], R3 ;  /* 0x00000003000085a7 */ /* 0x000ea400080010ff */
[----:B--2---:R-:W-:Y:S05]  /*94d0*/  @!P0 BRA `(.L_x_172) ;  /* 0xfffffffc00f08947 */ /* 0x004fea000383ffff */
[----:B------:R-:W-:Y:S05]  /*94e0*/  BRA `(.L_x_173) ;  /* 0xffffff9400207947 */ /* 0x000fea000383ffff */
.L_x_48:
[----:B-1----:R1:W2:Y:S02]  /*94f0*/  SYNCS.PHASECHK.TRANS64.TRYWAIT P0, [R0+URZ+0x160], R5 ;  /* 0x00016005000075a7 */ /* 0x0022a400080011ff */
[----:B--2---:R-:W-:Y:S05]  /*9500*/  @!P0 NANOSLEEP.SYNCS 0x989680 ;  /* 0x009896800000895d */ /* 0x004fea0003900000 */
[----:B------:R-:W2:Y:S02]  /*9510*/  @!P0 SYNCS.PHASECHK.TRANS64 P0, [R0+URZ+0x160], R5 ;  /* 0x00016005000085a7 */ /* 0x000ea400080010ff */
[----:B--2---:R-:W-:Y:S05]  /*9520*/  @!P0 BRA `(.L_x_48) ;  /* 0xfffffffc00f08947 */ /* 0x004fea000383ffff */
[----:B------:R-:W-:Y:S05]  /*9530*/  BRA `(.L_x_174) ;  /* 0xffffff94007c7947 */ /* 0x000fea000383ffff */
.L_x_49:
[----:B------:R-:W-:-:S07]  /*9540*/  MOV R0, UR5 ;  /* 0x0000000500007c02 */ /* 0x000fce0008000f00 */
.L_x_175:
[----:B-1----:R1:W2:Y:S02]  /*9550*/  SYNCS.PHASECHK.TRANS64.TRYWAIT P0, [R0+URZ+0x130], R7 ;  /* 0x00013007000075a7 */ /* 0x0022a400080011ff */
[----:B--2---:R-:W-:Y:S05]  /*9560*/  @!P0 NANOSLEEP.SYNCS 0x989680 ;  /* 0x009896800000895d */ /* 0x004fea0003900000 */
[----:B------:R-:W2:Y:S02]  /*9570*/  @!P0 SYNCS.PHASECHK.TRANS64 P0, [R0+URZ+0x130], R7 ;  /* 0x00013007000085a7 */ /* 0x000ea400080010ff */
[----:B--2---:R-:W-:Y:S05]  /*9580*/  @!P0 BRA `(.L_x_175) ;  /* 0xfffffffc00f08947 */ /* 0x004fea000383ffff */
[----:B------:R-:W-:Y:S05]  /*9590*/  BRA `(.L_x_176) ;  /* 0xffffff94008c7947 */ /* 0x000fea000383ffff */
.L_x_50:
[----:B-1----:R1:W2:Y:S02]  /*95a0*/  SYNCS.PHASECHK.TRANS64.TRYWAIT P1, [R0+URZ+0x120], R5 ;  /* 0x00012005000075a7 */ /* 0x0022a400080211ff */
[----:B--2---:R-:W-:Y:S05]  /*95b0*/  @!P1 NANOSLEEP.SYNCS 0x989680 ;  /* 0x009896800000995d */ /* 0x004fea0003900000 */
[----:B------:R-:W2:Y:S02]  /*95c0*/  @!P1 SYNCS.PHASECHK.TRANS64 P1, [R0+URZ+0x120], R5 ;  /* 0x00012005000095a7 */ /* 0x000ea400080210ff */
[----:B--2---:R-:W-:Y:S05]  /*95d0*/  @!P1 BRA `(.L_x_50) ;  /* 0xfffffffc00f09947 */ /* 0x004fea000383ffff */
[----:B------:R-:W-:Y:S05]  /*95e0*/  BRA `(.L_x_177) ;  /* 0xffffff9400bc7947 */ /* 0x000fea000383ffff */
.L_x_53:
[----:B------:R-:W-:-:S07]  /*95f0*/  MOV R0, UR5 ;  /* 0x0000000500007c02 */ /* 0x000fce0008000f00 */
.L_x_178:
[----:B-1----:R1:W2:Y:S02]  /*9600*/  SYNCS.PHASECHK.TRANS64.TRYWAIT P0, [R0+URZ+0x130], R3 ;  /* 0x00013003000075a7 */ /* 0x0022a400080011ff */
[----:B--2---:R-:W-:Y:S05]  /*9610*/  @!P0 NANOSLEEP.SYNCS 0x989680 ;  /* 0x009896800000895d */ /* 0x004fea0003900000 */
[----:B------:R-:W2:Y:S02]  /*9620*/  @!P0 SYNCS.PHASECHK.TRANS64 P0, [R0+URZ+0x130], R3 ;  /* 0x00013003000085a7 */ /* 0x000ea400080010ff */
[----:B--2---:R-:W-:Y:S05]  /*9630*/  @!P0 BRA `(.L_x_178) ;  /* 0xfffffffc00f08947 */ /* 0x004fea000383ffff */
[----:B------:R-:W-:Y:S05]  /*9640*/  BRA `(.L_x_52) ;  /* 0xffffff9800107947 */ /* 0x000fea000383ffff */
.L_x_62:
[----:B-1----:R-:W-:-:S04]  /*9650*/  MOV R4, UR6 ;  /* 0x0000000600047c02 */ /* 0x002fc80008000f00 */
[----:B------:R1:W2:Y:S03]  /*9660*/  SYNCS.PHASECHK.TRANS64.TRYWAIT P0, [R4+URZ+0x8], R5 ;  /* 0x00000805040075a7 */ /* 0x0002a600080011ff */
[----:B--2---:R-:W-:Y:S05]  /*9670*/  @!P0 NANOSLEEP.SYNCS 0x989680 ;  /* 0x009896800000895d */ /* 0x004fea0003900000 */
[----:B------:R-:W2:Y:S02]  /*9680*/  @!P0 SYNCS.PHASECHK.TRANS64 P0, [R4+URZ+0x8], R5 ;  /* 0x00000805040085a7 */ /* 0x000ea400080010ff */
[----:B--2---:R-:W-:Y:S05]  /*9690*/  @!P0 BRA `(.L_x_62) ;  /* 0xfffffffc00ec8947 */ /* 0x004fea000383ffff */
[----:B------:R-:W-:Y:S05]  /*96a0*/  BRA `(.L_x_61) ;  /* 0xffffff9800c47947 */ /* 0x000fea000383ffff */
.L_x_64:
[----:B------:R-:W-:Y:S01]  /*96b0*/  BSSY B0, `(.L_x_179) ;  /* 0x0000006000007945 */ /* 0x000fe20003800000 */
[----:B------:R-:W-:-:S07]  /*96c0*/  MOV R15, 0xffffffff ;  /* 0xffffffff000f7802 */ /* 0x000fce0000000f00 */
[----:B-1---5:R-:W-:Y:S05]  /*96d0*/  WARPSYNC.COLLECTIVE R15, `(.L_x_180) ;  /* 0x000000000f0c7348 */ /* 0x022fea0003c00000 */
[----:B------:R-:W-:Y:S02]  /*96e0*/  ELECT P6, UR79, PT ;  /* 0x00000000004f782f */ /* 0x000fe400038c0000 */
[----:B------:R-:W-:Y:S01]  /*96f0*/  MOV R14, UR79 ;  /* 0x0000004f000e7c02 */ /* 0x000fe20008000f00 */
[----:B-1---5:R-:W-:Y:S10]  /*9700*/  ENDCOLLECTIVE ;  /* 0x000000000000791b */ /* 0x022ff40003800000 */
.L_x_180:
[----:B------:R-:W-:Y:S05]  /*9710*/  BSYNC B0 ;  /* 0x0000000000007941 */ /* 0x000fea0003800000 */
.L_x_179:
[----:B------:R-:W-:Y:S05]  /*9720*/  BRA `(.L_x_181) ;  /* 0xffffff9800f47947 */ /* 0x000fea000383ffff */
.L_x_66:
[----:B-1----:R-:W-:-:S04]  /*9730*/  MOV R2, UR6 ;  /* 0x0000000600027c02 */ /* 0x002fc80008000f00 */
[----:B------:R1:W2:Y:S03]  /*9740*/  SYNCS.PHASECHK.TRANS64.TRYWAIT P0, [R2+URZ+0x8], R3 ;  /* 0x00000803020075a7 */ /* 0x0002a600080011ff */
[----:B--2---:R-:W-:Y:S05]  /*9750*/  @!P0 NANOSLEEP.SYNCS 0x989680 ;  /* 0x009896800000895d */ /* 0x004fea0003900000 */
[----:B------:R-:W2:Y:S02]  /*9760*/  @!P0 SYNCS.PHASECHK.TRANS64 P0, [R2+URZ+0x8], R3 ;  /* 0x00000803020085a7 */ /* 0x000ea400080010ff */
[----:B--2---:R-:W-:Y:S05]  /*9770*/  @!P0 BRA `(.L_x_66) ;  /* 0xfffffffc00ec8947 */ /* 0x004fea000383ffff */
[----:B------:R-:W-:Y:S05]  /*9780*/  BRA `(.L_x_65) ;  /* 0xffffff9800f87947 */ /* 0x000fea000383ffff */
.L_x_67:
[----:B-1----:R1:W2:Y:S02]  /*9790*/  SYNCS.PHASECHK.TRANS64.TRYWAIT P0, [R0+URZ+0x120], R5 ;  /* 0x00012005000075a7 */ /* 0x0022a400080011ff */
[----:B--2---:R-:W-:Y:S05]  /*97a0*/  @!P0 NANOSLEEP.SYNCS 0x989680 ;  /* 0x009896800000895d */ /* 0x004fea0003900000 */
[----:B------:R-:W2:Y:S02]  /*97b0*/  @!P0 SYNCS.PHASECHK.TRANS64 P0, [R0+URZ+0x120], R5 ;  /* 0x00012005000085a7 */ /* 0x000ea400080010ff */
[----:B--2---:R-:W-:Y:S05]  /*97c0*/  @!P0 BRA `(.L_x_67) ;  /* 0xfffffffc00f08947 */ /* 0x004fea000383ffff */
[----:B------:R-:W-:Y:S05]  /*97d0*/  BRA `(.L_x_182) ;  /* 0xffffff9c00d07947 */ /* 0x000fea000383ffff */
.L_x_69:
[----:B------:R-:W-:-:S07]  /*97e0*/  MOV R0, UR8 ;  /* 0x0000000800007c02 */ /* 0x000fce0008000f00 */
.L_x_183:
[----:B-1----:R1:W2:Y:S02]  /*97f0*/  SYNCS.PHASECHK.TRANS64.TRYWAIT P0, [R0+URZ+0x150], R5 ;  /* 0x00015005000075a7 */ /* 0x0022a400080011ff */
[----:B--2---:R-:W-:Y:S05]  /*9800*/  @!P0 NANOSLEEP.SYNCS 0x989680 ;  /* 0x009896800000895d */ /* 0x004fea0003900000 */
[----:B------:R-:W2:Y:S02]  /*9810*/  @!P0 SYNCS.PHASECHK.TRANS64 P0, [R0+URZ+0x150], R5 ;  /* 0x00015005000085a7 */ /* 0x000ea400080010ff */
[----:B--2---:R-:W-:Y:S05]  /*9820*/  @!P0 BRA `(.L_x_183) ;  /* 0xfffffffc00f08947 */ /* 0x004fea000383ffff */
[----:B------:R-:W-:Y:S05]  /*9830*/  BRA `(.L_x_184) ;  /* 0xffffffa0001c7947 */ /* 0x000fea000383ffff */
.L_x_72:
[----:B------:R-:W-:Y:S07]  /*9840*/  MOV R0, UR7 ;  /* 0x0000000700007c02 */ /* 0x000fee0008000f00 */
.L_x_185:
[----:B-1----:R1:W2:Y:S02]  /*9850*/  SYNCS.PHASECHK.TRANS64.TRYWAIT P0, [R0+URZ], R5 ;  /* 0x00000005000075a7 */ /* 0x0022a400080011ff */
[----:B--2---:R-:W-:Y:S05]  /*9860*/  @!P0 NANOSLEEP.SYNCS 0x989680 ;  /* 0x009896800000895d */ /* 0x004fea0003900000 */
[----:B------:R-:W2:Y:S02]  /*9870*/  @!P0 SYNCS.PHASECHK.TRANS64 P0, [R0+URZ], R5 ;  /* 0x00000005000085a7 */ /* 0x000ea400080010ff */
[----:B--2---:R-:W-:Y:S05]  /*9880*/  @!P0 BRA `(.L_x_185) ;  /* 0xfffffffc00f08947 */ /* 0x004fea000383ffff */
[----:B------:R-:W-:Y:S05]  /*9890*/  BRA `(.L_x_71) ;  /* 0xffffffa000347947 */ /* 0x000fea000383ffff */
.L_x_76:
[----:B-1----:R-:W-:-:S07]  /*98a0*/  MOV R0, UR4 ;  /* 0x0000000400007c02 */ /* 0x002fce0008000f00 */
.L_x_186:
[----:B-1----:R1:W2:Y:S02]  /*98b0*/  SYNCS.PHASECHK.TRANS64.TRYWAIT P0, [R0+URZ], R3 ;  /* 0x00000003000075a7 */ /* 0x0022a400080011ff */
[----:B--2---:R-:W-:Y:S05]  /*98c0*/  @!P0 NANOSLEEP.SYNCS 0x989680 ;  /* 0x009896800000895d */ /* 0x004fea0003900000 */
[----:B------:R-:W2:Y:S02]  /*98d0*/  @!P0 SYNCS.PHASECHK.TRANS64 P0, [R0+URZ], R3 ;  /* 0x00000003000085a7 */ /* 0x000ea400080010ff */
[----:B--2---:R-:W-:Y:S05]  /*98e0*/  @!P0 BRA `(.L_x_186) ;  /* 0xfffffffc00f08947 */ /* 0x004fea000383ffff */
[----:B------:R-:W-:Y:S05]  /*98f0*/  BRA `(.L_x_187) ;  /* 0xffffffa400047947 */ /* 0x000fea000383ffff */
.L_x_79:
[----:B------:R-:W-:-:S07]  /*9900*/  MOV R0, UR6 ;  /* 0x0000000600007c02 */ /* 0x000fce0008000f00 */
.L_x_188:
[----:B-1----:R1:W2:Y:S02]  /*9910*/  SYNCS.PHASECHK.TRANS64.TRYWAIT P1, [R0+URZ+0x180], R3 ;  /* 0x00018003000075a7 */ /* 0x0022a400080211ff */
[----:B--2---:R-:W-:Y:S05]  /*9920*/  @!P1 NANOSLEEP.SYNCS 0x989680 ;  /* 0x009896800000995d */ /* 0x004fea0003900000 */
[----:B------:R-:W2:Y:S02]  /*9930*/  @!P1 SYNCS.PHASECHK.TRANS64 P1, [R0+URZ+0x180], R3 ;  /* 0x00018003000095a7 */ /* 0x000ea400080210ff */
[----:B--2---:R-:W-:Y:S05]  /*9940*/  @!P1 BRA `(.L_x_188) ;  /* 0xfffffffc00f09947 */ /* 0x004fea000383ffff */
[----:B------:R-:W-:Y:S05]  /*9950*/  BRA `(.L_x_189) ;  /* 0xffffffa400507947 */ /* 0x000fea000383ffff */
.L_x_84:
[----:B----4-:R4:W1:Y:S02]  /*9960*/  SYNCS.PHASECHK.TRANS64.TRYWAIT P0, [R0+URZ+0x120], R3 ;  /* 0x00012003000075a7 */ /* 0x01086400080011ff */
[----:B-1----:R-:W-:Y:S05]  /*9970*/  @!P0 NANOSLEEP.SYNCS 0x989680 ;  /* 0x009896800000895d */ /* 0x002fea0003900000 */
[----:B------:R-:W1:Y:S02]  /*9980*/  @!P0 SYNCS.PHASECHK.TRANS64 P0, [R0+URZ+0x120], R3 ;  /* 0x00012003000085a7 */ /* 0x000e6400080010ff */
[----:B-1----:R-:W-:Y:S05]  /*9990*/  @!P0 BRA `(.L_x_84) ;  /* 0xfffffffc00f08947 */ /* 0x002fea000383ffff */
[----:B------:R-:W-:Y:S05]  /*99a0*/  BRA `(.L_x_190) ;  /* 0xffffffa8006c7947 */ /* 0x000fea000383ffff */
.L_x_87:
[----:B------:R-:W-:Y:S07]  /*99b0*/  MOV R0, UR6 ;  /* 0x0000000600007c02 */ /* 0x000fee0008000f00 */
.L_x_191:
[----:B----4-:R4:W1:Y:S02]  /*99c0*/  SYNCS.PHASECHK.TRANS64.TRYWAIT P0, [R0+URZ+0x118], R3 ;  /* 0x00011803000075a7 */ /* 0x01086400080011ff */
[----:B-1----:R-:W-:Y:S05]  /*99d0*/  @!P0 NANOSLEEP.SYNCS 0x989680 ;  /* 0x009896800000895d */ /* 0x002fea0003900000 */
[----:B------:R-:W1:Y:S02]  /*99e0*/  @!P0 SYNCS.PHASECHK.TRANS64 P0, [R0+URZ+0x118], R3 ;  /* 0x00011803000085a7 */ /* 0x000e6400080010ff */
[----:B-1----:R-:W-:Y:S05]  /*99f0*/  @!P0 BRA `(.L_x_191) ;  /* 0xfffffffc00f08947 */ /* 0x002fea000383ffff */
[----:B------:R-:W-:Y:S05]  /*9a00*/  BRA `(.L_x_86) ;  /* 0xffffffac004c7947 */ /* 0x000fea000383ffff */
.L_x_90:
[----:B------:R-:W-:Y:S07]  /*9a10*/  MOV R0, UR6 ;  /* 0x0000000600007c02 */ /* 0x000fee0008000f00 */
.L_x_192:
[----:B--2---:R2:W4:Y:S02]  /*9a20*/  SYNCS.PHASECHK.TRANS64.TRYWAIT P0, [R0+URZ+0xf0], R11 ;  /* 0x0000f00b000075a7 */ /* 0x00452400080011ff */
[----:B----4-:R-:W-:Y:S05]  /*9a30*/  @!P0 NANOSLEEP.SYNCS 0x989680 ;  /* 0x009896800000895d */ /* 0x010fea0003900000 */
[----:B------:R-:W4:Y:S02]  /*9a40*/  @!P0 SYNCS.PHASECHK.TRANS64 P0, [R0+URZ+0xf0], R11 ;  /* 0x0000f00b000085a7 */ /* 0x000f2400080010ff */
[----:B----4-:R-:W-:Y:S05]  /*9a50*/  @!P0 BRA `(.L_x_192) ;  /* 0xfffffffc00f08947 */ /* 0x010fea000383ffff */
[----:B------:R-:W-:Y:S05]  /*9a60*/  BRA `(.L_x_193) ;  /* 0xffffffac00c47947 */ /* 0x000fea000383ffff */
.L_x_91:
[----:B------:R-:W-:Y:S07]  /*9a70*/  MOV R0, UR6 ;  /* 0x0000000600007c02 */ /* 0x000fee0008000f00 */
.L_x_194:
[----:B--2---:R2:W4:Y:S02]  /*9a80*/  SYNCS.PHASECHK.TRANS64.TRYWAIT P0, [R0+URZ+0xf8], R11 ;  /* 0x0000f80b000075a7 */ /* 0x00452400080011ff */
[----:B----4-:R-:W-:Y:S05]  /*9a90*/  @!P0 NANOSLEEP.SYNCS 0x989680 ;  /* 0x009896800000895d */ /* 0x010fea0003900000 */
[----:B------:R-:W4:Y:S02]  /*9aa0*/  @!P0 SYNCS.PHASECHK.TRANS64 P0, [R0+URZ+0xf8], R11 ;  /* 0x0000f80b000085a7 */ /* 0x000f2400080010ff */
[----:B----4-:R-:W-:Y:S05]  /*9ab0*/  @!P0 BRA `(.L_x_194) ;  /* 0xfffffffc00f08947 */ /* 0x010fea000383ffff */
[----:B------:R-:W-:Y:S05]  /*9ac0*/  BRA `(.L_x_195) ;  /* 0xffffffb000547947 */ /* 0x000fea000383ffff */
.L_x_92:
[----:B------:R-:W-:Y:S07]  /*9ad0*/  MOV R0, UR6 ;  /* 0x0000000600007c02 */ /* 0x000fee0008000f00 */
.L_x_196:
[----:B--2---:R2:W4:Y:S02]  /*9ae0*/  SYNCS.PHASECHK.TRANS64.TRYWAIT P0, [R0+URZ+0x100], R11 ;  /* 0x0001000b000075a7 */ /* 0x00452400080011ff */
[----:B----4-:R-:W-:Y:S05]  /*9af0*/  @!P0 NANOSLEEP.SYNCS 0x989680 ;  /* 0x009896800000895d */ /* 0x010fea0003900000 */
[----:B------:R-:W4:Y:S02]  /*9b00*/  @!P0 SYNCS.PHASECHK.TRANS64 P0, [R0+URZ+0x100], R11 ;  /* 0x0001000b000085a7 */ /* 0x000f2400080010ff */
[----:B----4-:R-:W-:Y:S05]  /*9b10*/  @!P0 BRA `(.L_x_196) ;  /* 0xfffffffc00f08947 */ /* 0x010fea000383ffff */
[----:B------:R-:W-:Y:S05]  /*9b20*/  BRA `(.L_x_197) ;  /* 0xffffffb000ec7947 */ /* 0x000fea000383ffff */
.L_x_93:
[----:B------:R-:W-:Y:S07]  /*9b30*/  MOV R0, UR6 ;  /* 0x0000000600007c02 */ /* 0x000fee0008000f00 */
.L_x_198:
[----:B-1----:R1:W2:Y:S02]  /*9b40*/  SYNCS.PHASECHK.TRANS64.TRYWAIT P0, [R0+URZ+0x108], R11 ;  /* 0x0001080b000075a7 */ /* 0x0022a400080011ff */
[----:B--2---:R-:W-:Y:S05]  /*9b50*/  @!P0 NANOSLEEP.SYNCS 0x989680 ;  /* 0x009896800000895d */ /* 0x004fea0003900000 */
[----:B------:R-:W2:Y:S02]  /*9b60*/  @!P0 SYNCS.PHASECHK.TRANS64 P0, [R0+URZ+0x108], R11 ;  /* 0x0001080b000085a7 */ /* 0x000ea400080010ff */
[----:B--2---:R-:W-:Y:S05]  /*9b70*/  @!P0 BRA `(.L_x_198) ;  /* 0xfffffffc00f08947 */ /* 0x004fea000383ffff */
[----:B------:R-:W-:Y:S05]  /*9b80*/  BRA `(.L_x_199) ;  /* 0xffffffb400c47947 */ /* 0x000fea000383ffff */
.L_x_95:
[----:B------:R-:W-:-:S07]  /*9b90*/  MOV R0, UR6 ;  /* 0x0000000600007c02 */ /* 0x000fce0008000f00 */
.L_x_200:
[----:B-1----:R1:W2:Y:S02]  /*9ba0*/  SYNCS.PHASECHK.TRANS64.TRYWAIT P0, [R0+URZ+0xf0], R3 ;  /* 0x0000f003000075a7 */ /* 0x0022a400080011ff */
[----:B--2---:R-:W-:Y:S05]  /*9bb0*/  @!P0 NANOSLEEP.SYNCS 0x989680 ;  /* 0x009896800000895d */ /* 0x004fea0003900000 */
[----:B------:R-:W2:Y:S02]  /*9bc0*/  @!P0 SYNCS.PHASECHK.TRANS64 P0, [R0+URZ+0xf0], R3 ;  /* 0x0000f003000085a7 */ /* 0x000ea400080010ff */
[----:B--2---:R-:W-:Y:S05]  /*9bd0*/  @!P0 BRA `(.L_x_200) ;  /* 0xfffffffc00f08947 */ /* 0x004fea000383ffff */
[----:B------:R-:W-:Y:S05]  /*9be0*/  BRA `(.L_x_201) ;  /* 0xffffffb800847947 */ /* 0x000fea000383ffff */
.L_x_96:
[----:B-1----:R-:W-:-:S07]  /*9bf0*/  MOV R0, UR6 ;  /* 0x0000000600007c02 */ /* 0x002fce0008000f00 */
.L_x_202:
[----:B-1----:R1:W2:Y:S02]  /*9c00*/  SYNCS.PHASECHK.TRANS64.TRYWAIT P0, [R0+URZ+0xf8], R3 ;  /* 0x0000f803000075a7 */ /* 0x0022a400080011ff */
[----:B--2---:R-:W-:Y:S05]  /*9c10*/  @!P0 NANOSLEEP.SYNCS 0x989680 ;  /* 0x009896800000895d */ /* 0x004fea0003900000 */
[----:B------:R-:W2:Y:S02]  /*9c20*/  @!P0 SYNCS.PHASECHK.TRANS64 P0, [R0+URZ+0xf8], R3 ;  /* 0x0000f803000085a7 */ /* 0x000ea400080010ff */
[----:B--2---:R-:W-:Y:S05]  /*9c30*/  @!P0 BRA `(.L_x_202) ;  /* 0xfffffffc00f08947 */ /* 0x004fea000383ffff */
[----:B------:R-:W-:Y:S05]  /*9c40*/  BRA `(.L_x_203) ;  /* 0xffffffb800747947 */ /* 0x000fea000383ffff */
.L_x_97:
[----:B-1----:R-:W-:-:S07]  /*9c50*/  MOV R0, UR6 ;  /* 0x0000000600007c02 */ /* 0x002fce0008000f00 */
.L_x_204:
[----:B-1----:R1:W2:Y:S02]  /*9c60*/  SYNCS.PHASECHK.TRANS64.TRYWAIT P0, [R0+URZ+0x100], R3 ;  /* 0x00010003000075a7 */ /* 0x0022a400080011ff */
[----:B--2---:R-:W-:Y:S05]  /*9c70*/  @!P0 NANOSLEEP.SYNCS 0x989680 ;  /* 0x009896800000895d */ /* 0x004fea0003900000 */
[----:B------:R-:W2:Y:S02]  /*9c80*/  @!P0 SYNCS.PHASECHK.TRANS64 P0, [R0+URZ+0x100], R3 ;  /* 0x00010003000085a7 */ /* 0x000ea400080010ff */
[----:B--2---:R-:W-:Y:S05]  /*9c90*/  @!P0 BRA `(.L_x_204) ;  /* 0xfffffffc00f08947 */ /* 0x004fea000383ffff */
[----:B------:R-:W-:Y:S05]  /*9ca0*/  BRA `(.L_x_205) ;  /* 0xffffffb800647947 */ /* 0x000fea000383ffff */
.L_x_99:
[----:B--2---:R2:W4:Y:S02]  /*9cb0*/  SYNCS.PHASECHK.TRANS64.TRYWAIT P0, [R0+URZ+0x120], R3 ;  /* 0x00012003000075a7 */ /* 0x00452400080011ff */
[----:B----4-:R-:W-:Y:S05]  /*9cc0*/  @!P0 NANOSLEEP.SYNCS 0x989680 ;  /* 0x009896800000895d */ /* 0x010fea0003900000 */
[----:B------:R-:W4:Y:S02]  /*9cd0*/  @!P0 SYNCS.PHASECHK.TRANS64 P0, [R0+URZ+0x120], R3 ;  /* 0x00012003000085a7 */ /* 0x000f2400080010ff */
[----:B----4-:R-:W-:Y:S05]  /*9ce0*/  @!P0 BRA `(.L_x_99) ;  /* 0xfffffffc00f08947 */ /* 0x010fea000383ffff */
[----:B------:R-:W-:Y:S05]  /*9cf0*/  BRA `(.L_x_206) ;  /* 0xffffffbc00207947 */ /* 0x000fea000383ffff */
.L_x_110:
[----:B-1----:R-:W-:Y:S04]  /*9d00*/  MOV R3, UR48 ;  /* 0x0000003000037c02 */ /* 0x002fe80008000f00 */
[----:B------:R1:W3:Y:S03]  /*9d10*/  SYNCS.PHASECHK.TRANS64.TRYWAIT P1, [R3+URZ+0xd0], R4 ;  /* 0x0000d004030075a7 */ /* 0x0002e600080211ff */
[----:B---3--:R-:W-:Y:S05]  /*9d20*/  @!P1 NANOSLEEP.SYNCS 0x989680 ;  /* 0x009896800000995d */ /* 0x008fea0003900000 */
[----:B------:R-:W3:Y:S02]  /*9d30*/  @!P1 SYNCS.PHASECHK.TRANS64 P1, [R3+URZ+0xd0], R4 ;  /* 0x0000d004030095a7 */ /* 0x000ee400080210ff */
[----:B---3--:R-:W-:Y:S05]  /*9d40*/  @!P1 BRA `(.L_x_110) ;  /* 0xfffffffc00ec9947 */ /* 0x008fea000383ffff */
[----:B------:R-:W-:Y:S05]  /*9d50*/  BRA `(.L_x_109) ;  /* 0xffffffc800347947 */ /* 0x000fea000383ffff */
.L_x_112:
[----:B-1----:R1:W4:Y:S02]  /*9d60*/  SYNCS.PHASECHK.TRANS64.TRYWAIT P0, [R79+URZ+0x140], R0 ;  /* 0x000140004f0075a7 */ /* 0x00232400080011ff */
[----:B----4-:R-:W-:Y:S05]  /*9d70*/  @!P0 NANOSLEEP.SYNCS 0x989680 ;  /* 0x009896800000895d */ /* 0x010fea0003900000 */
[----:B------:R-:W4:Y:S02]  /*9d80*/  @!P0 SYNCS.PHASECHK.TRANS64 P0, [R79+URZ+0x140], R0 ;  /* 0x000140004f0085a7 */ /* 0x000f2400080010ff */
[----:B----4-:R-:W-:Y:S05]  /*9d90*/  @!P0 BRA `(.L_x_112) ;  /* 0xfffffffc00f08947 */ /* 0x010fea000383ffff */
[----:B------:R-:W-:Y:S05]  /*9da0*/  BRA `(.L_x_111) ;  /* 0xffffffc8008c7947 */ /* 0x000fea000383ffff */
.L_x_121:
[----:B-1----:R1:W2:Y:S02]  /*9db0*/  SYNCS.PHASECHK.TRANS64.TRYWAIT P0, [R3+URZ+0xd0], R0 ;  /* 0x0000d000030075a7 */ /* 0x0022a400080011ff */
[----:B--2---:R-:W-:Y:S05]  /*9dc0*/  @!P0 NANOSLEEP.SYNCS 0x989680 ;  /* 0x009896800000895d */ /* 0x004fea0003900000 */
[----:B------:R-:W2:Y:S02]  /*9dd0*/  @!P0 SYNCS.PHASECHK.TRANS64 P0, [R3+URZ+0xd0], R0 ;  /* 0x0000d000030085a7 */ /* 0x000ea400080010ff */
[----:B--2---:R-:W-:Y:S05]  /*9de0*/  @!P0 BRA `(.L_x_121) ;  /* 0xfffffffc00f08947 */ /* 0x004fea000383ffff */
[----:B------:R-:W-:Y:S05]  /*9df0*/  BRA `(.L_x_120) ;  /* 0xffffffd000887947 */ /* 0x000fea000383ffff */
.L_x_129:
[----:B-1----:R1:W2:Y:S02]  /*9e00*/  SYNCS.PHASECHK.TRANS64.TRYWAIT P0, [R3+URZ+0xd0], R6 ;  /* 0x0000d006030075a7 */ /* 0x0022a400080011ff */
[----:B--2---:R-:W-:Y:S05]  /*9e10*/  @!P0 NANOSLEEP.SYNCS 0x989680 ;  /* 0x009896800000895d */ /* 0x004fea0003900000 */
[----:B------:R-:W2:Y:S02]  /*9e20*/  @!P0 SYNCS.PHASECHK.TRANS64 P0, [R3+URZ+0xd0], R6 ;  /* 0x0000d006030085a7 */ /* 0x000ea400080010ff */
[----:B--2---:R-:W-:Y:S05]  /*9e30*/  @!P0 BRA `(.L_x_129) ;  /* 0xfffffffc00f08947 */ /* 0x004fea000383ffff */
[----:B------:R-:W-:Y:S05]  /*9e40*/  BRA `(.L_x_128) ;  /* 0xffffffd800e87947 */ /* 0x000fea000383ffff */
.L_x_137:
[----:B-1----:R1:W2:Y:S02]  /*9e50*/  SYNCS.PHASECHK.TRANS64.TRYWAIT P0, [R20+URZ+0xd0], R3 ;  /* 0x0000d003140075a7 */ /* 0x0022a400080011ff */
[----:B--2---:R-:W-:Y:S05]  /*9e60*/  @!P0 NANOSLEEP.SYNCS 0x989680 ;  /* 0x009896800000895d */ /* 0x004fea0003900000 */
[----:B------:R-:W2:Y:S02]  /*9e70*/  @!P0 SYNCS.PHASECHK.TRANS64 P0, [R20+URZ+0xd0], R3 ;  /* 0x0000d003140085a7 */ /* 0x000ea400080010ff */
[----:B--2---:R-:W-:Y:S05]  /*9e80*/  @!P0 BRA `(.L_x_137) ;  /* 0xfffffffc00f08947 */ /* 0x004fea000383ffff */
[----:B------:R-:W-:Y:S05]  /*9e90*/  BRA `(.L_x_136) ;  /* 0xffffffe400487947 */ /* 0x000fea000383ffff */
        .weak           $__internal_0_$__cuda_sm10x_tcgen05_guardrail_trap_col_being_dealloced_not_returned_by_alloc
        .type           $__internal_0_$__cuda_sm10x_tcgen05_guardrail_trap_col_being_dealloced_not_returned_by_alloc,@function
        .size           $__internal_0_$__cuda_sm10x_tcgen05_guardrail_trap_col_being_dealloced_not_returned_by_alloc,($__internal_1_$__cuda_sm10x_tcgen05_guardrail_trap_phase_invalid_during_alloc - $__internal_0_$__cuda_sm10x_tcgen05_guardrail_trap_col_being_dealloced_not_returned_by_alloc)
$__internal_0_$__cuda_sm10x_tcgen05_guardrail_trap_col_being_dealloced_not_returned_by_alloc:
[----:B------:R-:W-:Y:S05]  /*9ea0*/  BPT.TRAP 0x1 ;  /* 0x000000040000795c */ /* 0x000fea0000300000 */
[----:B------:R-:W-:-:S04]  /*9eb0*/  HFMA2 R3, -RZ, RZ, 0, 0 ;  /* 0x00000000ff037431 */ /* 0x000fc800000001ff */
[----:B------:R-:W-:Y:S05]  /*9ec0*/  RET.REL.NODEC R2 `(_ZN7cutlass13device_kernelINS_4gemm6kernel13GemmUniversalIN4cute5tupleIJiiiiEEENS1_10collective13CollectiveMmaINS1_41MainloopSm100TmaUmmaWarpSpecializedSparseILi13ELi2ELi2ENS5_IJNS4_1CILi2EEENSA_ILi1EEESC_EEEEENS5_IJNSA_ILi256EEENSA_ILi64EEENSA_ILi128EEEEEEaNS5_IJNS4_6LayoutINS5_IJiNS5_IJSB_iEEEiEEENS5_IJlNS5_IJSC_SB_EEElEEEEENSJ_INS5_IJNS5_IJSH_iEEESP_iEEENS5_IJNS5_IJSH_NSA_ILi16384EEEEEENS5_IJSC_lEEElEEEEEEEEaNS5_IJlSC_lEEENS4_8TiledMMAINS4_8MMA_AtomIJNS4_28SM100_MMA_S8_2x1SM_SS_SPARSEIaaiLi256ELi64ELNS4_4UMMA5MajorE0ELS12_0ELNS11_8SaturateE0EEEEEENSJ_INS5_IJSC_SC_SC_EEENS5_IJNSA_ILi0EEES17_S17_EEEEENS5_IJNS4_10UnderscoreES1A_S1A_EEEEENS4_18SM100_TMA_2SM_LOADENS4_14ComposedLayoutINS4_7SwizzleILi2ELi4ELi3EEENS4_25smem_sparse_ptr_flag_bitsILi2ELi8EEENSJ_INS5_IJNS5_IJSC_NSA_ILi8EEEEEENS5_IJSB_SG_EEEEEENS5_IJNS5_IJS17_SH_EEESM_EEEEEEEvNS4_8identityES1D_NS1E_INS1F_ILi3ELi4ELi3EEENS4_18smem_ptr_flag_bitsILi8EEENSJ_INS5_IJS1J_SH_EEENS5_IJSH_SC_EEEEEEEvS1R_EENS_8epilogue10collective18CollectiveEpilogueINS20_23Sm100TmaWarpSpecializedILi4ELi2ELi16ELb1ELb0EEEJNS5_IJSH_SG_SH_EEENS5_IJNSJ_ISH_SC_EENSJ_INSA_ILi16EEESC_EEEEEiNS5_IJSC_llEEEiS2A_NS20_6fusion15FusionCallbacksIS24_NS2B_17LinearCombinationIiiiiLNS_15FloatRoundStyleE2EEES25_S29_JEEENS4_5SM1004TMEM4LOAD26SM100_TMEM_LOAD_32dp32b16xENS4_13SM90_TMA_LOADENS1E_INS1F_ILi2ELi5ELi2EEENS1T_ILi32EEENSJ_INS5_IJNSA_ILi32EEENSA_ILi4EEEEEENS5_IJSC_S2O_EEEEEEENS4_39AutoVectorizingCopyWithAssumedAlignmentILi128EEENS4_14SM90_TMA_STOREES2T_S2V_S2V_EEEvvEEEEvNT_6ParamsE) ;  /* 0xffffff60024c7950 */ /* 0x000fea0003c3ffff */
        .weak           $__internal_1_$__cuda_sm10x_tcgen05_guardrail_trap_phase_invalid_during_alloc
        .type           $__internal_1_$__cuda_sm10x_tcgen05_guardrail_trap_phase_invalid_during_alloc,@function
        .size           $__internal_1_$__cuda_sm10x_tcgen05_guardrail_trap_phase_invalid_during_alloc,($__internal_2_$__cuda_sm10x_tcgen05_guardrail_trap_unallocated_columns_being_dealloced - $__internal_1_$__cuda_sm10x_tcgen05_guardrail_trap_phase_invalid_during_alloc)
$__internal_1_$__cuda_sm10x_tcgen05_guardrail_trap_phase_invalid_during_alloc:
[----:B------:R-:W-:Y:S05]  /*9ed0*/  BPT.TRAP 0x1 ;  /* 0x000000040000795c */ /* 0x000fea0000300000 */
[----:B------:R-:W-:-:S04]  /*9ee0*/  MOV R3, 0x0 ;  /* 0x0000000000037802 */ /* 0x000fc80000000f00 */
[----:B------:R-:W-:Y:S05]  /*9ef0*/  RET.REL.NODEC R2 `(_ZN7cutlass13device_kernelINS_4gemm6kernel13GemmUniversalIN4cute5tupleIJiiiiEEENS1_10collective13CollectiveMmaINS1_41MainloopSm100TmaUmmaWarpSpecializedSparseILi13ELi2ELi2ENS5_IJNS4_1CILi2EEENSA_ILi1EEESC_EEEEENS5_IJNSA_ILi256EEENSA_ILi64EEENSA_ILi128EEEEEEaNS5_IJNS4_6LayoutINS5_IJiNS5_IJSB_iEEEiEEENS5_IJlNS5_IJSC_SB_EEElEEEEENSJ_INS5_IJNS5_IJSH_iEEESP_iEEENS5_IJNS5_IJSH_NSA_ILi16384EEEEEENS5_IJSC_lEEElEEEEEEEEaNS5_IJlSC_lEEENS4_8TiledMMAINS4_8MMA_AtomIJNS4_28SM100_MMA_S8_2x1SM_SS_SPARSEIaaiLi256ELi64ELNS4_4UMMA5MajorE0ELS12_0ELNS11_8SaturateE0EEEEEENSJ_INS5_IJSC_SC_SC_EEENS5_IJNSA_ILi0EEES17_S17_EEEEENS5_IJNS4_10UnderscoreES1A_S1A_EEEEENS4_18SM100_TMA_2SM_LOADENS4_14ComposedLayoutINS4_7SwizzleILi2ELi4ELi3EEENS4_25smem_sparse_ptr_flag_bitsILi2ELi8EEENSJ_INS5_IJNS5_IJSC_NSA_ILi8EEEEEENS5_IJSB_SG_EEEEEENS5_IJNS5_IJS17_SH_EEESM_EEEEEEEvNS4_8identityES1D_NS1E_INS1F_ILi3ELi4ELi3EEENS4_18smem_ptr_flag_bitsILi8EEENSJ_INS5_IJS1J_SH_EEENS5_IJSH_SC_EEEEEEEvS1R_EENS_8epilogue10collective18CollectiveEpilogueINS20_23Sm100TmaWarpSpecializedILi4ELi2ELi16ELb1ELb0EEEJNS5_IJSH_SG_SH_EEENS5_IJNSJ_ISH_SC_EENSJ_INSA_ILi16EEESC_EEEEEiNS5_IJSC_llEEEiS2A_NS20_6fusion15FusionCallbacksIS24_NS2B_17LinearCombinationIiiiiLNS_15FloatRoundStyleE2EEES25_S29_JEEENS4_5SM1004TMEM4LOAD26SM100_TMEM_LOAD_32dp32b16xENS4_13SM90_TMA_LOADENS1E_INS1F_ILi2ELi5ELi2EEENS1T_ILi32EEENSJ_INS5_IJNSA_ILi32EEENSA_ILi4EEEEEENS5_IJSC_S2O_EEEEEEENS4_39AutoVectorizingCopyWithAssumedAlignmentILi128EEENS4_14SM90_TMA_STOREES2T_S2V_S2V_EEEvvEEEEvNT_6ParamsE) ;  /* 0xffffff6002407950 */ /* 0x000fea0003c3ffff */
        .weak           $__internal_2_$__cuda_sm10x_tcgen05_guardrail_trap_unallocated_columns_being_dealloced
        .type           $__internal_2_$__cuda_sm10x_tcgen05_guardrail_trap_unallocated_columns_being_dealloced,@function
        .size           $__internal_2_$__cuda_sm10x_tcgen05_guardrail_trap_unallocated_columns_being_dealloced,(.L_x_208 - $__internal_2_$__cuda_sm10x_tcgen05_guardrail_trap_unallocated_columns_being_dealloced)
$__internal_2_$__cuda_sm10x_tcgen05_guardrail_trap_unallocated_columns_being_dealloced:
[----:B------:R-:W-:Y:S05]  /*9f00*/  BPT.TRAP 0x1 ;  /* 0x000000040000795c */ /* 0x000fea0000300000 */
[----:B------:R-:W-:-:S04]  /*9f10*/  HFMA2 R3, -RZ, RZ, 0, 0 ;  /* 0x00000000ff037431 */ /* 0x000fc800000001ff */
[----:B------:R-:W-:Y:S05]  /*9f20*/  RET.REL.NODEC R2 `(_ZN7cutlass13device_kernelINS_4gemm6kernel13GemmUniversalIN4cute5tupleIJiiiiEEENS1_10collective13CollectiveMmaINS1_41MainloopSm100TmaUmmaWarpSpecializedSparseILi13ELi2ELi2ENS5_IJNS4_1CILi2EEENSA_ILi1EEESC_EEEEENS5_IJNSA_ILi256EEENSA_ILi64EEENSA_ILi128EEEEEEaNS5_IJNS4_6LayoutINS5_IJiNS5_IJSB_iEEEiEEENS5_IJlNS5_IJSC_SB_EEElEEEEENSJ_INS5_IJNS5_IJSH_iEEESP_iEEENS5_IJNS5_IJSH_NSA_ILi16384EEEEEENS5_IJSC_lEEElEEEEEEEEaNS5_IJlSC_lEEENS4_8TiledMMAINS4_8MMA_AtomIJNS4_28SM100_MMA_S8_2x1SM_SS_SPARSEIaaiLi256ELi64ELNS4_4UMMA5MajorE0ELS12_0ELNS11_8SaturateE0EEEEEENSJ_INS5_IJSC_SC_SC_EEENS5_IJNSA_ILi0EEES17_S17_EEEEENS5_IJNS4_10UnderscoreES1A_S1A_EEEEENS4_18SM100_TMA_2SM_LOADENS4_14ComposedLayoutINS4_7SwizzleILi2ELi4ELi3EEENS4_25smem_sparse_ptr_flag_bitsILi2ELi8EEENSJ_INS5_IJNS5_IJSC_NSA_ILi8EEEEEENS5_IJSB_SG_EEEEEENS5_IJNS5_IJS17_SH_EEESM_EEEEEEEvNS4_8identityES1D_NS1E_INS1F_ILi3ELi4ELi3EEENS4_18smem_ptr_flag_bitsILi8EEENSJ_INS5_IJS1J_SH_EEENS5_IJSH_SC_EEEEEEEvS1R_EENS_8epilogue10collective18CollectiveEpilogueINS20_23Sm100TmaWarpSpecializedILi4ELi2ELi16ELb1ELb0EEEJNS5_IJSH_SG_SH_EEENS5_IJNSJ_ISH_SC_EENSJ_INSA_ILi16EEESC_EEEEEiNS5_IJSC_llEEEiS2A_NS20_6fusion15FusionCallbacksIS24_NS2B_17LinearCombinationIiiiiLNS_15FloatRoundStyleE2EEES25_S29_JEEENS4_5SM1004TMEM4LOAD26SM100_TMEM_LOAD_32dp32b16xENS4_13SM90_TMA_LOADENS1E_INS1F_ILi2ELi5ELi2EEENS1T_ILi32EEENSJ_INS5_IJNSA_ILi32EEENSA_ILi4EEEEEENS5_IJSC_S2O_EEEEEEENS4_39AutoVectorizingCopyWithAssumedAlignmentILi128EEENS4_14SM90_TMA_STOREES2T_S2V_S2V_EEEvvEEEEvNT_6ParamsE) ;  /* 0xffffff6002347950 */ /* 0x000fea0003c3ffff */
.L_x_207:
[----:B------:R-:W-:-:S00]  /*9f30*/  BRA `(.L_x_207) ;  /* 0xfffffffc00fc7947 */ /* 0x000fc0000383ffff */
[----:B------:R-:W-:-:S00]  /*9f40*/  NOP ;  /* 0x0000000000007918 */ /* 0x000fc00000000000 */
        /* <DEDUP_REMOVED lines=11> */
.L_x_208:


//--------------------- .nv.global.init           --------------------------
	.section	.nv.global.init,"aw",@progbits
.nv.global.init:
	.type		$str$27,@object
	.size		$str$27,($str$28 - $str$27)
$str$27:
        /*0000*/ 	.byte	0x28, 0x61, 0x64, 0x64, 0x72, 0x65, 0x73, 0x73, 0x20, 0x26, 0x20, 0x6d, 0x61, 0x73, 0x6b, 0x29
        /*0010*/ 	.byte	0x20, 0x3d, 0x3d, 0x20, 0x30, 0x00
	.type		$str$28,@object
	.size		$str$28,($str$26 - $str$28)
$str$28:
        /*0016*/ 	.byte	0x2f, 0x74, 0x6d, 0x70, 0x2f, 0x63, 0x75, 0x74, 0x6c, 0x61, 0x73, 0x73, 0x5f, 0x73, 0x77, 0x65
        /*0026*/ 	.byte	0x65, 0x70, 0x5f, 0x73, 0x72, 0x63, 0x2f, 0x69, 0x6e, 0x63, 0x6c, 0x75, 0x64, 0x65, 0x2f, 0x63
        /*0036*/ 	.byte	0x75, 0x74, 0x65, 0x2f, 0x70, 0x6f, 0x69, 0x6e, 0x74, 0x65, 0x72, 0x5f, 0x66, 0x6c, 0x61, 0x67
        /*0046*/ 	.byte	0x67, 0x65, 0x64, 0x2e, 0x68, 0x70, 0x70, 0x00
	.type		$str$26,@object
	.size		$str$26,($str$25 - $str$26)
$str$26:
        /*004e*/ 	.byte	0x2f, 0x74, 0x6d, 0x70, 0x2f, 0x63, 0x75, 0x74, 0x6c, 0x61, 0x73, 0x73, 0x5f, 0x73, 0x77, 0x65
        /*005e*/ 	.byte	0x65, 0x70, 0x5f, 0x73, 0x72, 0x63, 0x2f, 0x69, 0x6e, 0x63, 0x6c, 0x75, 0x64, 0x65, 0x2f, 0x63
        /*006e*/ 	.byte	0x75, 0x74, 0x65, 0x2f, 0x61, 0x74, 0x6f, 0x6d, 0x2f, 0x63, 0x6f, 0x70, 0x79, 0x5f, 0x74, 0x72
        /*007e*/ 	.byte	0x61, 0x69, 0x74, 0x73, 0x5f, 0x73, 0x6d, 0x31, 0x30, 0x30, 0x2e, 0x68, 0x70, 0x70, 0x00
	.type		$str$25,@object
	.size		$str$25,(__unnamed_1 - $str$25)
$str$25:
        /*008d*/ 	.byte	0x28, 0x28, 0x75, 0x69, 0x6e, 0x74, 0x33, 0x32, 0x5f, 0x74, 0x28, 0x74, 0x68, 0x72, 0x65, 0x61
        /*009d*/ 	.byte	0x64, 0x49, 0x64, 0x78, 0x2e, 0x78, 0x29, 0x20, 0x2f, 0x20, 0x33, 0x32, 0x29, 0x20, 0x25, 0x20
        /*00ad*/ 	.byte	0x34, 0x29, 0x20, 0x3d, 0x3d, 0x20, 0x28, 0x28, 0x28, 0x74, 0x6d, 0x65, 0x6d, 0x5f, 0x61, 0x64
        /*00bd*/ 	.byte	0x64, 0x72, 0x20, 0x3e, 0x3e, 0x20, 0x31, 0x36, 0x29, 0x20, 0x2f, 0x20, 0x33, 0x32, 0x29, 0x20
        /*00cd*/ 	.byte	0x25, 0x20, 0x34, 0x29, 0x00
	.type		__unnamed_1,@object
	.size		__unnamed_1,(__unnamed_2 - __unnamed_1)
__unnamed_1:
        /*00d2*/ 	.byte	0x61, 0x75, 0x74, 0x6f, 0x20, 0x63, 0x75, 0x74, 0x65, 0x3a, 0x3a, 0x61, 0x73, 0x5f, 0x70, 0x6f
        /* <DEDUP_REMOVED lines=24> */
        /*0262*/ 	.byte	0x5d, 0x00
	.type		__unnamed_2,@object
	.size		__unnamed_2,(.L_2 - __unnamed_2)
__unnamed_2:
        /* <DEDUP_REMOVED lines=42> */
        /*0504*/ 	.byte	0x3e, 0x3e, 0x3e, 0x3e, 0x5d, 0x00
.L_2:


//--------------------- .nv.shared._ZN7cutlass13device_kernelINS_4gemm6kernel13GemmUniversalIN4cute5tupleIJiiiiEEENS1_10collective13CollectiveMmaINS1_41MainloopSm100TmaUmmaWarpSpecializedSparseILi13ELi2ELi2ENS5_IJNS4_1CILi2EEENSA_ILi1EEESC_EEEEENS5_IJNSA_ILi256EEENSA_ILi64EEENSA_ILi128EEEEEEaNS5_IJNS4_6LayoutINS5_IJiNS5_IJSB_iEEEiEEENS5_IJlNS5_IJSC_SB_EEElEEEEENSJ_INS5_IJNS5_IJSH_iEEESP_iEEENS5_IJNS5_IJSH_NSA_ILi16384EEEEEENS5_IJSC_lEEElEEEEEEEEaNS5_IJlSC_lEEENS4_8TiledMMAINS4_8MMA_AtomIJNS4_28SM100_MMA_S8_2x1SM_SS_SPARSEIaaiLi256ELi64ELNS4_4UMMA5MajorE0ELS12_0ELNS11_8SaturateE0EEEEEENSJ_INS5_IJSC_SC_SC_EEENS5_IJNSA_ILi0EEES17_S17_EEEEENS5_IJNS4_10UnderscoreES1A_S1A_EEEEENS4_18SM100_TMA_2SM_LOADENS4_14ComposedLayoutINS4_7SwizzleILi2ELi4ELi3EEENS4_25smem_sparse_ptr_flag_bitsILi2ELi8EEENSJ_INS5_IJNS5_IJSC_NSA_ILi8EEEEEENS5_IJSB_SG_EEEEEENS5_IJNS5_IJS17_SH_EEESM_EEEEEEEvNS4_8identityES1D_NS1E_INS1F_ILi3ELi4ELi3EEENS4_18smem_ptr_flag_bitsILi8EEENSJ_INS5_IJS1J_SH_EEENS5_IJSH_SC_EEEEEEEvS1R_EENS_8epilogue10collective18CollectiveEpilogueINS20_23Sm100TmaWarpSpecializedILi4ELi2ELi16ELb1ELb0EEEJNS5_IJSH_SG_SH_EEENS5_IJNSJ_ISH_SC_EENSJ_INSA_ILi16EEESC_EEEEEiNS5_IJSC_llEEEiS2A_NS20_6fusion15FusionCallbacksIS24_NS2B_17LinearCombinationIiiiiLNS_15FloatRoundStyleE2EEES25_S29_JEEENS4_5SM1004TMEM4LOAD26SM100_TMEM_LOAD_32dp32b16xENS4_13SM90_TMA_LOADENS1E_INS1F_ILi2ELi5ELi2EEENS1T_ILi32EEENSJ_INS5_IJNSA_ILi32EEENSA_ILi4EEEEEENS5_IJSC_S2O_EEEEEEENS4_39AutoVectorizingCopyWithAssumedAlignmentILi128EEENS4_14SM90_TMA_STOREES2T_S2V_S2V_EEEvvEEEEvNT_6ParamsE --------------------------
	.section	.nv.shared._ZN7cutlass13device_kernelINS_4gemm6kernel13GemmUniversalIN4cute5tupleIJiiiiEEENS1_10collective13CollectiveMmaINS1_41MainloopSm100TmaUmmaWarpSpecializedSparseILi13ELi2ELi2ENS5_IJNS4_1CILi2EEENSA_ILi1EEESC_EEEEENS5_IJNSA_ILi256EEENSA_ILi64EEENSA_ILi128EEEEEEaNS5_IJNS4_6LayoutINS5_IJiNS5_IJSB_iEEEiEEENS5_IJlNS5_IJSC_SB_EEElEEEEENSJ_INS5_IJNS5_IJSH_iEEESP_iEEENS5_IJNS5_IJSH_NSA_ILi16384EEEEEENS5_IJSC_lEEElEEEEEEEEaNS5_IJlSC_lEEENS4_8TiledMMAINS4_8MMA_AtomIJNS4_28SM100_MMA_S8_2x1SM_SS_SPARSEIaaiLi256ELi64ELNS4_4UMMA5MajorE0ELS12_0ELNS11_8SaturateE0EEEEEENSJ_INS5_IJSC_SC_SC_EEENS5_IJNSA_ILi0EEES17_S17_EEEEENS5_IJNS4_10UnderscoreES1A_S1A_EEEEENS4_18SM100_TMA_2SM_LOADENS4_14ComposedLayoutINS4_7SwizzleILi2ELi4ELi3EEENS4_25smem_sparse_ptr_flag_bitsILi2ELi8EEENSJ_INS5_IJNS5_IJSC_NSA_ILi8EEEEEENS5_IJSB_SG_EEEEEENS5_IJNS5_IJS17_SH_EEESM_EEEEEEEvNS4_8identityES1D_NS1E_INS1F_ILi3ELi4ELi3EEENS4_18smem_ptr_flag_bitsILi8EEENSJ_INS5_IJS1J_SH_EEENS5_IJSH_SC_EEEEEEEvS1R_EENS_8epilogue10collective18CollectiveEpilogueINS20_23Sm100TmaWarpSpecializedILi4ELi2ELi16ELb1ELb0EEEJNS5_IJSH_SG_SH_EEENS5_IJNSJ_ISH_SC_EENSJ_INSA_ILi16EEESC_EEEEEiNS5_IJSC_llEEEiS2A_NS20_6fusion15FusionCallbacksIS24_NS2B_17LinearCombinationIiiiiLNS_15FloatRoundStyleE2EEES25_S29_JEEENS4_5SM1004TMEM4LOAD26SM100_TMEM_LOAD_32dp32b16xENS4_13SM90_TMA_LOADENS1E_INS1F_ILi2ELi5ELi2EEENS1T_ILi32EEENSJ_INS5_IJNSA_ILi32EEENSA_ILi4EEEEEENS5_IJSC_S2O_EEEEEEENS4_39AutoVectorizingCopyWithAssumedAlignmentILi128EEENS4_14SM90_TMA_STOREES2T_S2V_S2V_EEEvvEEEEvNT_6ParamsE,"aw",@nobits
	.sectionflags	@""
	.align	16
	.zero		1024


//--------------------- .nv.shared.reserved.0     --------------------------
	.section	.nv.shared.reserved.0,"aw",@nobits
	.weak		__nv_reservedSMEM_offset_0_alias
	.size		__nv_reservedSMEM_offset_0_alias, 0, 64
	.other		__nv_reservedSMEM_offset_0_alias,@"STO_CUDA_RESERVED_SHARED STV_DEFAULT"
__nv_reservedSMEM_offset_0_alias:
	.zero		0
.nv.shared.reserved.0:
	.zero		64
	.weak		__nv_reservedSMEM_tcgen05_partition
	.type		__nv_reservedSMEM_tcgen05_partition,@object
	.size		__nv_reservedSMEM_tcgen05_partition,(.L_0 - __nv_reservedSMEM_tcgen05_partition)
__nv_reservedSMEM_tcgen05_partition:
	.zero		32
.L_0:


//--------------------- .nv.global                --------------------------
	.section	.nv.global,"aw",@nobits
.nv.global:
	.type		_ZN39_INTERNAL_866d74d8_4_k_cu_30f92361_28454cute1_E,@object
	.size		_ZN39_INTERNAL_866d74d8_4_k_cu_30f92361_28454cute1_E,(_ZN39_INTERNAL_866d74d8_4_k_cu_30f92361_28454cuda3std3__45__cpo6cbeginE - _ZN39_INTERNAL_866d74d8_4_k_cu_30f92361_28454cute1_E)
_ZN39_INTERNAL_866d74d8_4_k_cu_30f92361_28454cute1_E:
	.zero		1
	.type		_ZN39_INTERNAL_866d74d8_4_k_cu_30f92361_28454cuda3std3__45__cpo6cbeginE,@object
	.size		_ZN39_INTERNAL_866d74d8_4_k_cu_30f92361_28454cuda3std3__45__cpo6cbeginE,(_ZN39_INTERNAL_866d74d8_4_k_cu_30f92361_28454cuda3std3__48in_placeE - _ZN39_INTERNAL_866d74d8_4_k_cu_30f92361_28454cuda3std3__45__cpo6cbeginE)
_ZN39_INTERNAL_866d74d8_4_k_cu_30f92361_28454cuda3std3__45__cpo6cbeginE:
	.zero		1
	.type		_ZN39_INTERNAL_866d74d8_4_k_cu_30f92361_28454cuda3std3__48in_placeE,@object
	.size		_ZN39_INTERNAL_866d74d8_4_k_cu_30f92361_28454cuda3std3__48in_placeE,(_ZN39_INTERNAL_866d74d8_4_k_cu_30f92361_28454cuda3std6ranges3__45__cpo9iter_moveE - _ZN39_INTERNAL_866d74d8_4_k_cu_30f92361_28454cuda3std3__48in_placeE)
_ZN39_INTERNAL_866d74d8_4_k_cu_30f92361_28454cuda3std3__48in_placeE:
	.zero		1
	.type		_ZN39_INTERNAL_866d74d8_4_k_cu_30f92361_28454cuda3std6ranges3__45__cpo9iter_moveE,@object
	.size		_ZN39_INTERNAL_866d74d8_4_k_cu_30f92361_28454cuda3std6ranges3__45__cpo9iter_moveE,(_ZN39_INTERNAL_866d74d8_4_k_cu_30f92361_28454cuda3std3__45__cpo5beginE - _ZN39_INTERNAL_866d74d8_4_k_cu_30f92361_28454cuda3std6ranges3__45__cpo9iter_moveE)
_ZN39_INTERNAL_866d74d8_4_k_cu_30f92361_28454cuda3std6ranges3__45__cpo9iter_moveE:
	.zero		1
	.type		_ZN39_INTERNAL_866d74d8_4_k_cu_30f92361_28454cuda3std3__45__cpo5beginE,@object
	.size		_ZN39_INTERNAL_866d74d8_4_k_cu_30f92361_28454cuda3std3__45__cpo5beginE,(_ZN39_INTERNAL_866d74d8_4_k_cu_30f92361_28454cuda3std3__441_GLOBAL__N__866d74d8_4_k_cu_30f92361_28456ignoreE - _ZN39_INTERNAL_866d74d8_4_k_cu_30f92361_28454cuda3std3__45__cpo5beginE)
_ZN39_INTERNAL_866d74d8_4_k_cu_30f92361_28454cuda3std3__45__cpo5beginE:
	.zero		1
	.type		_ZN39_INTERNAL_866d74d8_4_k_cu_30f92361_28454cuda3std3__441_GLOBAL__N__866d74d8_4_k_cu_30f92361_28456ignoreE,@object
	.size		_ZN39_INTERNAL_866d74d8_4_k_cu_30f92361_28454cuda3std3__441_GLOBAL__N__866d74d8_4_k_cu_30f92361_28456ignoreE,(_ZN39_INTERNAL_866d74d8_4_k_cu_30f92361_28454cute7productE - _ZN39_INTERNAL_866d74d8_4_k_cu_30f92361_28454cuda3std3__441_GLOBAL__N__866d74d8_4_k_cu_30f92361_28456ignoreE)
_ZN39_INTERNAL_866d74d8_4_k_cu_30f92361_28454cuda3std3__441_GLOBAL__N__866d74d8_4_k_cu_30f92361_28456ignoreE:
	.zero		1
	.type		_ZN39_INTERNAL_866d74d8_4_k_cu_30f92361_28454cute7productE,@object
	.size		_ZN39_INTERNAL_866d74d8_4_k_cu_30f92361_28454cute7productE,(_ZN39_INTERNAL_866d74d8_4_k_cu_30f92361_28454cuda3std3__45__cpo3endE - _ZN39_INTERNAL_866d74d8_4_k_cu_30f92361_28454cute7productE)
_ZN39_INTERNAL_866d74d8_4_k_cu_30f92361_28454cute7productE:
	.zero		1
	.type		_ZN39_INTERNAL_866d74d8_4_k_cu_30f92361_28454cuda3std3__45__cpo3endE,@object
	.size		_ZN39_INTERNAL_866d74d8_4_k_cu_30f92361_28454cuda3std3__45__cpo3endE,(_ZN39_INTERNAL_866d74d8_4_k_cu_30f92361_28454cuda3std3__419piecewise_constructE - _ZN39_INTERNAL_866d74d8_4_k_cu_30f92361_28454cuda3std3__45__cpo3endE)
_ZN39_INTERNAL_866d74d8_4_k_cu_30f92361_28454cuda3std3__45__cpo3endE:
	.zero		1
	.type		_ZN39_INTERNAL_866d74d8_4_k_cu_30f92361_28454cuda3std3__419piecewise_constructE,@object
	.size		_ZN39_INTERNAL_866d74d8_4_k_cu_30f92361_28454cuda3std3__419piecewise_constructE,(_ZN39_INTERNAL_866d74d8_4_k_cu_30f92361_28454cuda3std3__45__cpo4cendE - _ZN39_INTERNAL_866d74d8_4_k_cu_30f92361_28454cuda3std3__419piecewise_constructE)
_ZN39_INTERNAL_866d74d8_4_k_cu_30f92361_28454cuda3std3__419piecewise_constructE:
	.zero		1
	.type		_ZN39_INTERNAL_866d74d8_4_k_cu_30f92361_28454cuda3std3__45__cpo4cendE,@object
	.size		_ZN39_INTERNAL_866d74d8_4_k_cu_30f92361_28454cuda3std3__45__cpo4cendE,(_ZN39_INTERNAL_866d74d8_4_k_cu_30f92361_28454cuda3std6ranges3__45__cpo4swapE - _ZN39_INTERNAL_866d74d8_4_k_cu_30f92361_28454cuda3std3__45__cpo4cendE)
_ZN39_INTERNAL_866d74d8_4_k_cu_30f92361_28454cuda3std3__45__cpo4cendE:
	.zero		1
	.type		_ZN39_INTERNAL_866d74d8_4_k_cu_30f92361_28454cuda3std6ranges3__45__cpo4swapE,@object
	.size		_ZN39_INTERNAL_866d74d8_4_k_cu_30f92361_28454cuda3std6ranges3__45__cpo4swapE,(.L_10 - _ZN39_INTERNAL_866d74d8_4_k_cu_30f92361_28454cuda3std6ranges3__45__cpo4swapE)
_ZN39_INTERNAL_866d74d8_4_k_cu_30f92361_28454cuda3std6ranges3__45__cpo4swapE:
	.zero		1
.L_10:


//--------------------- .nv.constant0._ZN7cutlass13device_kernelINS_4gemm6kernel13GemmUniversalIN4cute5tupleIJiiiiEEENS1_10collective13CollectiveMmaINS1_41MainloopSm100TmaUmmaWarpSpecializedSparseILi13ELi2ELi2ENS5_IJNS4_1CILi2EEENSA_ILi1EEESC_EEEEENS5_IJNSA_ILi256EEENSA_ILi64EEENSA_ILi128EEEEEEaNS5_IJNS4_6LayoutINS5_IJiNS5_IJSB_iEEEiEEENS5_IJlNS5_IJSC_SB_EEElEEEEENSJ_INS5_IJNS5_IJSH_iEEESP_iEEENS5_IJNS5_IJSH_NSA_ILi16384EEEEEENS5_IJSC_lEEElEEEEEEEEaNS5_IJlSC_lEEENS4_8TiledMMAINS4_8MMA_AtomIJNS4_28SM100_MMA_S8_2x1SM_SS_SPARSEIaaiLi256ELi64ELNS4_4UMMA5MajorE0ELS12_0ELNS11_8SaturateE0EEEEEENSJ_INS5_IJSC_SC_SC_EEENS5_IJNSA_ILi0EEES17_S17_EEEEENS5_IJNS4_10UnderscoreES1A_S1A_EEEEENS4_18SM100_TMA_2SM_LOADENS4_14ComposedLayoutINS4_7SwizzleILi2ELi4ELi3EEENS4_25smem_sparse_ptr_flag_bitsILi2ELi8EEENSJ_INS5_IJNS5_IJSC_NSA_ILi8EEEEEENS5_IJSB_SG_EEEEEENS5_IJNS5_IJS17_SH_EEESM_EEEEEEEvNS4_8identityES1D_NS1E_INS1F_ILi3ELi4ELi3EEENS4_18smem_ptr_flag_bitsILi8EEENSJ_INS5_IJS1J_SH_EEENS5_IJSH_SC_EEEEEEEvS1R_EENS_8epilogue10collective18CollectiveEpilogueINS20_23Sm100TmaWarpSpecializedILi4ELi2ELi16ELb1ELb0EEEJNS5_IJSH_SG_SH_EEENS5_IJNSJ_ISH_SC_EENSJ_INSA_ILi16EEESC_EEEEEiNS5_IJSC_llEEEiS2A_NS20_6fusion15FusionCallbacksIS24_NS2B_17LinearCombinationIiiiiLNS_15FloatRoundStyleE2EEES25_S29_JEEENS4_5SM1004TMEM4LOAD26SM100_TMEM_LOAD_32dp32b16xENS4_13SM90_TMA_LOADENS1E_INS1F_ILi2ELi5ELi2EEENS1T_ILi32EEENSJ_INS5_IJNSA_ILi32EEENSA_ILi4EEEEEENS5_IJSC_S2O_EEEEEEENS4_39AutoVectorizingCopyWithAssumedAlignmentILi128EEENS4_14SM90_TMA_STOREES2T_S2V_S2V_EEEvvEEEEvNT_6ParamsE --------------------------
	.section	.nv.constant0._ZN7cutlass13device_kernelINS_4gemm6kernel13GemmUniversalIN4cute5tupleIJiiiiEEENS1_10collective13CollectiveMmaINS1_41MainloopSm100TmaUmmaWarpSpecializedSparseILi13ELi2ELi2ENS5_IJNS4_1CILi2EEENSA_ILi1EEESC_EEEEENS5_IJNSA_ILi256EEENSA_ILi64EEENSA_ILi128EEEEEEaNS5_IJNS4_6LayoutINS5_IJiNS5_IJSB_iEEEiEEENS5_IJlNS5_IJSC_SB_EEElEEEEENSJ_INS5_IJNS5_IJSH_iEEESP_iEEENS5_IJNS5_IJSH_NSA_ILi16384EEEEEENS5_IJSC_lEEElEEEEEEEEaNS5_IJlSC_lEEENS4_8TiledMMAINS4_8MMA_AtomIJNS4_28SM100_MMA_S8_2x1SM_SS_SPARSEIaaiLi256ELi64ELNS4_4UMMA5MajorE0ELS12_0ELNS11_8SaturateE0EEEEEENSJ_INS5_IJSC_SC_SC_EEENS5_IJNSA_ILi0EEES17_S17_EEEEENS5_IJNS4_10UnderscoreES1A_S1A_EEEEENS4_18SM100_TMA_2SM_LOADENS4_14ComposedLayoutINS4_7SwizzleILi2ELi4ELi3EEENS4_25smem_sparse_ptr_flag_bitsILi2ELi8EEENSJ_INS5_IJNS5_IJSC_NSA_ILi8EEEEEENS5_IJSB_SG_EEEEEENS5_IJNS5_IJS17_SH_EEESM_EEEEEEEvNS4_8identityES1D_NS1E_INS1F_ILi3ELi4ELi3EEENS4_18smem_ptr_flag_bitsILi8EEENSJ_INS5_IJS1J_SH_EEENS5_IJSH_SC_EEEEEEEvS1R_EENS_8epilogue10collective18CollectiveEpilogueINS20_23Sm100TmaWarpSpecializedILi4ELi2ELi16ELb1ELb0EEEJNS5_IJSH_SG_SH_EEENS5_IJNSJ_ISH_SC_EENSJ_INSA_ILi16EEESC_EEEEEiNS5_IJSC_llEEEiS2A_NS20_6fusion15FusionCallbacksIS24_NS2B_17LinearCombinationIiiiiLNS_15FloatRoundStyleE2EEES25_S29_JEEENS4_5SM1004TMEM4LOAD26SM100_TMEM_LOAD_32dp32b16xENS4_13SM90_TMA_LOADENS1E_INS1F_ILi2ELi5ELi2EEENS1T_ILi32EEENSJ_INS5_IJNSA_ILi32EEENSA_ILi4EEEEEENS5_IJSC_S2O_EEEEEEENS4_39AutoVectorizingCopyWithAssumedAlignmentILi128EEENS4_14SM90_TMA_STOREES2T_S2V_S2V_EEEvvEEEEvNT_6ParamsE,"a",@progbits
	.sectionflags	@""
	.align	4
.nv.constant0._ZN7cutlass13device_kernelINS_4gemm6kernel13GemmUniversalIN4cute5tupleIJiiiiEEENS1_10collective13CollectiveMmaINS1_41MainloopSm100TmaUmmaWarpSpecializedSparseILi13ELi2ELi2ENS5_IJNS4_1CILi2EEENSA_ILi1EEESC_EEEEENS5_IJNSA_ILi256EEENSA_ILi64EEENSA_ILi128EEEEEEaNS5_IJNS4_6LayoutINS5_IJiNS5_IJSB_iEEEiEEENS5_IJlNS5_IJSC_SB_EEElEEEEENSJ_INS5_IJNS5_IJSH_iEEESP_iEEENS5_IJNS5_IJSH_NSA_ILi16384EEEEEENS5_IJSC_lEEElEEEEEEEEaNS5_IJlSC_lEEENS4_8TiledMMAINS4_8MMA_AtomIJNS4_28SM100_MMA_S8_2x1SM_SS_SPARSEIaaiLi256ELi64ELNS4_4UMMA5MajorE0ELS12_0ELNS11_8SaturateE0EEEEEENSJ_INS5_IJSC_SC_SC_EEENS5_IJNSA_ILi0EEES17_S17_EEEEENS5_IJNS4_10UnderscoreES1A_S1A_EEEEENS4_18SM100_TMA_2SM_LOADENS4_14ComposedLayoutINS4_7SwizzleILi2ELi4ELi3EEENS4_25smem_sparse_ptr_flag_bitsILi2ELi8EEENSJ_INS5_IJNS5_IJSC_NSA_ILi8EEEEEENS5_IJSB_SG_EEEEEENS5_IJNS5_IJS17_SH_EEESM_EEEEEEEvNS4_8identityES1D_NS1E_INS1F_ILi3ELi4ELi3EEENS4_18smem_ptr_flag_bitsILi8EEENSJ_INS5_IJS1J_SH_EEENS5_IJSH_SC_EEEEEEEvS1R_EENS_8epilogue10collective18CollectiveEpilogueINS20_23Sm100TmaWarpSpecializedILi4ELi2ELi16ELb1ELb0EEEJNS5_IJSH_SG_SH_EEENS5_IJNSJ_ISH_SC_EENSJ_INSA_ILi16EEESC_EEEEEiNS5_IJSC_llEEEiS2A_NS20_6fusion15FusionCallbacksIS24_NS2B_17LinearCombinationIiiiiLNS_15FloatRoundStyleE2EEES25_S29_JEEENS4_5SM1004TMEM4LOAD26SM100_TMEM_LOAD_32dp32b16xENS4_13SM90_TMA_LOADENS1E_INS1F_ILi2ELi5ELi2EEENS1T_ILi32EEENSJ_INS5_IJNSA_ILi32EEENSA_ILi4EEEEEENS5_IJSC_S2O_EEEEEEENS4_39AutoVectorizingCopyWithAssumedAlignmentILi128EEENS4_14SM90_TMA_STOREES2T_S2V_S2V_EEEvvEEEEvNT_6ParamsE:
	.zero		3456


//--------------------- SYMBOLS --------------------------

	.type		.nv.reservedSmem.offset0,@object
	.size		.nv.reservedSmem.offset0,0x4
	.type		.nv.reservedSmem.cap,@object
	.size		.nv.reservedSmem.cap,0x4
	.type		__assertfail,@function
